//
// Generated by NVIDIA NVVM Compiler
//
// Compiler Build ID: CL-36424714
// Cuda compilation tools, release 13.0, V13.0.88
// Based on NVVM 20.0.0
//

.version 9.0
.target sm_100
.address_size 64

	// .globl	_Z16matrix_mulladd_gPfS_S_
.const .align 4 .u32 d_size_x;
.const .align 4 .u32 d_size_y;

.visible .entry _Z16matrix_mulladd_gPfS_S_(
	.param .u64 .ptr .align 1 _Z16matrix_mulladd_gPfS_S__param_0,
	.param .u64 .ptr .align 1 _Z16matrix_mulladd_gPfS_S__param_1,
	.param .u64 .ptr .align 1 _Z16matrix_mulladd_gPfS_S__param_2
)
{
	.reg .pred 	%p<2>;
	.reg .b32 	%r<7>;
	.reg .b32 	%f<4097>;
	.reg .b64 	%rd<11>;

	ld.param.u64 	%rd1, [_Z16matrix_mulladd_gPfS_S__param_0];
	ld.param.u64 	%rd2, [_Z16matrix_mulladd_gPfS_S__param_1];
	ld.param.u64 	%rd3, [_Z16matrix_mulladd_gPfS_S__param_2];
	mov.u32 	%r2, %ntid.x;
	mov.u32 	%r3, %ctaid.x;
	mov.u32 	%r4, %tid.x;
	mad.lo.s32 	%r5, %r2, %r3, %r4;
	shl.b32 	%r1, %r5, 10;
	ld.const.u32 	%r6, [d_size_x];
	setp.gt.u32 	%p1, %r1, %r6;
	@%p1 bra 	$L__BB0_2;
	cvta.to.global.u64 	%rd4, %rd3;
	cvta.to.global.u64 	%rd5, %rd1;
	cvta.to.global.u64 	%rd6, %rd2;
	mul.wide.u32 	%rd7, %r1, 4;
	add.s64 	%rd8, %rd4, %rd7;
	ld.global.f32 	%f1, [%rd8];
	add.s64 	%rd9, %rd5, %rd7;
	ld.global.f32 	%f2, [%rd9];
	add.s64 	%rd10, %rd6, %rd7;
	ld.global.f32 	%f3, [%rd10];
	fma.rn.f32 	%f4, %f1, %f2, %f3;
	st.global.f32 	[%rd8], %f4;
	ld.global.f32 	%f5, [%rd8+4];
	ld.global.f32 	%f6, [%rd9+4];
	ld.global.f32 	%f7, [%rd10+4];
	fma.rn.f32 	%f8, %f5, %f6, %f7;
	st.global.f32 	[%rd8+4], %f8;
	ld.global.f32 	%f9, [%rd8+8];
	ld.global.f32 	%f10, [%rd9+8];
	ld.global.f32 	%f11, [%rd10+8];
	fma.rn.f32 	%f12, %f9, %f10, %f11;
	st.global.f32 	[%rd8+8], %f12;
	ld.global.f32 	%f13, [%rd8+12];
	ld.global.f32 	%f14, [%rd9+12];
	ld.global.f32 	%f15, [%rd10+12];
	fma.rn.f32 	%f16, %f13, %f14, %f15;
	st.global.f32 	[%rd8+12], %f16;
	ld.global.f32 	%f17, [%rd8+16];
	ld.global.f32 	%f18, [%rd9+16];
	ld.global.f32 	%f19, [%rd10+16];
	fma.rn.f32 	%f20, %f17, %f18, %f19;
	st.global.f32 	[%rd8+16], %f20;
	ld.global.f32 	%f21, [%rd8+20];
	ld.global.f32 	%f22, [%rd9+20];
	ld.global.f32 	%f23, [%rd10+20];
	fma.rn.f32 	%f24, %f21, %f22, %f23;
	st.global.f32 	[%rd8+20], %f24;
	ld.global.f32 	%f25, [%rd8+24];
	ld.global.f32 	%f26, [%rd9+24];
	ld.global.f32 	%f27, [%rd10+24];
	fma.rn.f32 	%f28, %f25, %f26, %f27;
	st.global.f32 	[%rd8+24], %f28;
	ld.global.f32 	%f29, [%rd8+28];
	ld.global.f32 	%f30, [%rd9+28];
	ld.global.f32 	%f31, [%rd10+28];
	fma.rn.f32 	%f32, %f29, %f30, %f31;
	st.global.f32 	[%rd8+28], %f32;
	ld.global.f32 	%f33, [%rd8+32];
	ld.global.f32 	%f34, [%rd9+32];
	ld.global.f32 	%f35, [%rd10+32];
	fma.rn.f32 	%f36, %f33, %f34, %f35;
	st.global.f32 	[%rd8+32], %f36;
	ld.global.f32 	%f37, [%rd8+36];
	ld.global.f32 	%f38, [%rd9+36];
	ld.global.f32 	%f39, [%rd10+36];
	fma.rn.f32 	%f40, %f37, %f38, %f39;
	st.global.f32 	[%rd8+36], %f40;
	ld.global.f32 	%f41, [%rd8+40];
	ld.global.f32 	%f42, [%rd9+40];
	ld.global.f32 	%f43, [%rd10+40];
	fma.rn.f32 	%f44, %f41, %f42, %f43;
	st.global.f32 	[%rd8+40], %f44;
	ld.global.f32 	%f45, [%rd8+44];
	ld.global.f32 	%f46, [%rd9+44];
	ld.global.f32 	%f47, [%rd10+44];
	fma.rn.f32 	%f48, %f45, %f46, %f47;
	st.global.f32 	[%rd8+44], %f48;
	ld.global.f32 	%f49, [%rd8+48];
	ld.global.f32 	%f50, [%rd9+48];
	ld.global.f32 	%f51, [%rd10+48];
	fma.rn.f32 	%f52, %f49, %f50, %f51;
	st.global.f32 	[%rd8+48], %f52;
	ld.global.f32 	%f53, [%rd8+52];
	ld.global.f32 	%f54, [%rd9+52];
	ld.global.f32 	%f55, [%rd10+52];
	fma.rn.f32 	%f56, %f53, %f54, %f55;
	st.global.f32 	[%rd8+52], %f56;
	ld.global.f32 	%f57, [%rd8+56];
	ld.global.f32 	%f58, [%rd9+56];
	ld.global.f32 	%f59, [%rd10+56];
	fma.rn.f32 	%f60, %f57, %f58, %f59;
	st.global.f32 	[%rd8+56], %f60;
	ld.global.f32 	%f61, [%rd8+60];
	ld.global.f32 	%f62, [%rd9+60];
	ld.global.f32 	%f63, [%rd10+60];
	fma.rn.f32 	%f64, %f61, %f62, %f63;
	st.global.f32 	[%rd8+60], %f64;
	ld.global.f32 	%f65, [%rd8+64];
	ld.global.f32 	%f66, [%rd9+64];
	ld.global.f32 	%f67, [%rd10+64];
	fma.rn.f32 	%f68, %f65, %f66, %f67;
	st.global.f32 	[%rd8+64], %f68;
	ld.global.f32 	%f69, [%rd8+68];
	ld.global.f32 	%f70, [%rd9+68];
	ld.global.f32 	%f71, [%rd10+68];
	fma.rn.f32 	%f72, %f69, %f70, %f71;
	st.global.f32 	[%rd8+68], %f72;
	ld.global.f32 	%f73, [%rd8+72];
	ld.global.f32 	%f74, [%rd9+72];
	ld.global.f32 	%f75, [%rd10+72];
	fma.rn.f32 	%f76, %f73, %f74, %f75;
	st.global.f32 	[%rd8+72], %f76;
	ld.global.f32 	%f77, [%rd8+76];
	ld.global.f32 	%f78, [%rd9+76];
	ld.global.f32 	%f79, [%rd10+76];
	fma.rn.f32 	%f80, %f77, %f78, %f79;
	st.global.f32 	[%rd8+76], %f80;
	ld.global.f32 	%f81, [%rd8+80];
	ld.global.f32 	%f82, [%rd9+80];
	ld.global.f32 	%f83, [%rd10+80];
	fma.rn.f32 	%f84, %f81, %f82, %f83;
	st.global.f32 	[%rd8+80], %f84;
	ld.global.f32 	%f85, [%rd8+84];
	ld.global.f32 	%f86, [%rd9+84];
	ld.global.f32 	%f87, [%rd10+84];
	fma.rn.f32 	%f88, %f85, %f86, %f87;
	st.global.f32 	[%rd8+84], %f88;
	ld.global.f32 	%f89, [%rd8+88];
	ld.global.f32 	%f90, [%rd9+88];
	ld.global.f32 	%f91, [%rd10+88];
	fma.rn.f32 	%f92, %f89, %f90, %f91;
	st.global.f32 	[%rd8+88], %f92;
	ld.global.f32 	%f93, [%rd8+92];
	ld.global.f32 	%f94, [%rd9+92];
	ld.global.f32 	%f95, [%rd10+92];
	fma.rn.f32 	%f96, %f93, %f94, %f95;
	st.global.f32 	[%rd8+92], %f96;
	ld.global.f32 	%f97, [%rd8+96];
	ld.global.f32 	%f98, [%rd9+96];
	ld.global.f32 	%f99, [%rd10+96];
	fma.rn.f32 	%f100, %f97, %f98, %f99;
	st.global.f32 	[%rd8+96], %f100;
	ld.global.f32 	%f101, [%rd8+100];
	ld.global.f32 	%f102, [%rd9+100];
	ld.global.f32 	%f103, [%rd10+100];
	fma.rn.f32 	%f104, %f101, %f102, %f103;
	st.global.f32 	[%rd8+100], %f104;
	ld.global.f32 	%f105, [%rd8+104];
	ld.global.f32 	%f106, [%rd9+104];
	ld.global.f32 	%f107, [%rd10+104];
	fma.rn.f32 	%f108, %f105, %f106, %f107;
	st.global.f32 	[%rd8+104], %f108;
	ld.global.f32 	%f109, [%rd8+108];
	ld.global.f32 	%f110, [%rd9+108];
	ld.global.f32 	%f111, [%rd10+108];
	fma.rn.f32 	%f112, %f109, %f110, %f111;
	st.global.f32 	[%rd8+108], %f112;
	ld.global.f32 	%f113, [%rd8+112];
	ld.global.f32 	%f114, [%rd9+112];
	ld.global.f32 	%f115, [%rd10+112];
	fma.rn.f32 	%f116, %f113, %f114, %f115;
	st.global.f32 	[%rd8+112], %f116;
	ld.global.f32 	%f117, [%rd8+116];
	ld.global.f32 	%f118, [%rd9+116];
	ld.global.f32 	%f119, [%rd10+116];
	fma.rn.f32 	%f120, %f117, %f118, %f119;
	st.global.f32 	[%rd8+116], %f120;
	ld.global.f32 	%f121, [%rd8+120];
	ld.global.f32 	%f122, [%rd9+120];
	ld.global.f32 	%f123, [%rd10+120];
	fma.rn.f32 	%f124, %f121, %f122, %f123;
	st.global.f32 	[%rd8+120], %f124;
	ld.global.f32 	%f125, [%rd8+124];
	ld.global.f32 	%f126, [%rd9+124];
	ld.global.f32 	%f127, [%rd10+124];
	fma.rn.f32 	%f128, %f125, %f126, %f127;
	st.global.f32 	[%rd8+124], %f128;
	ld.global.f32 	%f129, [%rd8+128];
	ld.global.f32 	%f130, [%rd9+128];
	ld.global.f32 	%f131, [%rd10+128];
	fma.rn.f32 	%f132, %f129, %f130, %f131;
	st.global.f32 	[%rd8+128], %f132;
	ld.global.f32 	%f133, [%rd8+132];
	ld.global.f32 	%f134, [%rd9+132];
	ld.global.f32 	%f135, [%rd10+132];
	fma.rn.f32 	%f136, %f133, %f134, %f135;
	st.global.f32 	[%rd8+132], %f136;
	ld.global.f32 	%f137, [%rd8+136];
	ld.global.f32 	%f138, [%rd9+136];
	ld.global.f32 	%f139, [%rd10+136];
	fma.rn.f32 	%f140, %f137, %f138, %f139;
	st.global.f32 	[%rd8+136], %f140;
	ld.global.f32 	%f141, [%rd8+140];
	ld.global.f32 	%f142, [%rd9+140];
	ld.global.f32 	%f143, [%rd10+140];
	fma.rn.f32 	%f144, %f141, %f142, %f143;
	st.global.f32 	[%rd8+140], %f144;
	ld.global.f32 	%f145, [%rd8+144];
	ld.global.f32 	%f146, [%rd9+144];
	ld.global.f32 	%f147, [%rd10+144];
	fma.rn.f32 	%f148, %f145, %f146, %f147;
	st.global.f32 	[%rd8+144], %f148;
	ld.global.f32 	%f149, [%rd8+148];
	ld.global.f32 	%f150, [%rd9+148];
	ld.global.f32 	%f151, [%rd10+148];
	fma.rn.f32 	%f152, %f149, %f150, %f151;
	st.global.f32 	[%rd8+148], %f152;
	ld.global.f32 	%f153, [%rd8+152];
	ld.global.f32 	%f154, [%rd9+152];
	ld.global.f32 	%f155, [%rd10+152];
	fma.rn.f32 	%f156, %f153, %f154, %f155;
	st.global.f32 	[%rd8+152], %f156;
	ld.global.f32 	%f157, [%rd8+156];
	ld.global.f32 	%f158, [%rd9+156];
	ld.global.f32 	%f159, [%rd10+156];
	fma.rn.f32 	%f160, %f157, %f158, %f159;
	st.global.f32 	[%rd8+156], %f160;
	ld.global.f32 	%f161, [%rd8+160];
	ld.global.f32 	%f162, [%rd9+160];
	ld.global.f32 	%f163, [%rd10+160];
	fma.rn.f32 	%f164, %f161, %f162, %f163;
	st.global.f32 	[%rd8+160], %f164;
	ld.global.f32 	%f165, [%rd8+164];
	ld.global.f32 	%f166, [%rd9+164];
	ld.global.f32 	%f167, [%rd10+164];
	fma.rn.f32 	%f168, %f165, %f166, %f167;
	st.global.f32 	[%rd8+164], %f168;
	ld.global.f32 	%f169, [%rd8+168];
	ld.global.f32 	%f170, [%rd9+168];
	ld.global.f32 	%f171, [%rd10+168];
	fma.rn.f32 	%f172, %f169, %f170, %f171;
	st.global.f32 	[%rd8+168], %f172;
	ld.global.f32 	%f173, [%rd8+172];
	ld.global.f32 	%f174, [%rd9+172];
	ld.global.f32 	%f175, [%rd10+172];
	fma.rn.f32 	%f176, %f173, %f174, %f175;
	st.global.f32 	[%rd8+172], %f176;
	ld.global.f32 	%f177, [%rd8+176];
	ld.global.f32 	%f178, [%rd9+176];
	ld.global.f32 	%f179, [%rd10+176];
	fma.rn.f32 	%f180, %f177, %f178, %f179;
	st.global.f32 	[%rd8+176], %f180;
	ld.global.f32 	%f181, [%rd8+180];
	ld.global.f32 	%f182, [%rd9+180];
	ld.global.f32 	%f183, [%rd10+180];
	fma.rn.f32 	%f184, %f181, %f182, %f183;
	st.global.f32 	[%rd8+180], %f184;
	ld.global.f32 	%f185, [%rd8+184];
	ld.global.f32 	%f186, [%rd9+184];
	ld.global.f32 	%f187, [%rd10+184];
	fma.rn.f32 	%f188, %f185, %f186, %f187;
	st.global.f32 	[%rd8+184], %f188;
	ld.global.f32 	%f189, [%rd8+188];
	ld.global.f32 	%f190, [%rd9+188];
	ld.global.f32 	%f191, [%rd10+188];
	fma.rn.f32 	%f192, %f189, %f190, %f191;
	st.global.f32 	[%rd8+188], %f192;
	ld.global.f32 	%f193, [%rd8+192];
	ld.global.f32 	%f194, [%rd9+192];
	ld.global.f32 	%f195, [%rd10+192];
	fma.rn.f32 	%f196, %f193, %f194, %f195;
	st.global.f32 	[%rd8+192], %f196;
	ld.global.f32 	%f197, [%rd8+196];
	ld.global.f32 	%f198, [%rd9+196];
	ld.global.f32 	%f199, [%rd10+196];
	fma.rn.f32 	%f200, %f197, %f198, %f199;
	st.global.f32 	[%rd8+196], %f200;
	ld.global.f32 	%f201, [%rd8+200];
	ld.global.f32 	%f202, [%rd9+200];
	ld.global.f32 	%f203, [%rd10+200];
	fma.rn.f32 	%f204, %f201, %f202, %f203;
	st.global.f32 	[%rd8+200], %f204;
	ld.global.f32 	%f205, [%rd8+204];
	ld.global.f32 	%f206, [%rd9+204];
	ld.global.f32 	%f207, [%rd10+204];
	fma.rn.f32 	%f208, %f205, %f206, %f207;
	st.global.f32 	[%rd8+204], %f208;
	ld.global.f32 	%f209, [%rd8+208];
	ld.global.f32 	%f210, [%rd9+208];
	ld.global.f32 	%f211, [%rd10+208];
	fma.rn.f32 	%f212, %f209, %f210, %f211;
	st.global.f32 	[%rd8+208], %f212;
	ld.global.f32 	%f213, [%rd8+212];
	ld.global.f32 	%f214, [%rd9+212];
	ld.global.f32 	%f215, [%rd10+212];
	fma.rn.f32 	%f216, %f213, %f214, %f215;
	st.global.f32 	[%rd8+212], %f216;
	ld.global.f32 	%f217, [%rd8+216];
	ld.global.f32 	%f218, [%rd9+216];
	ld.global.f32 	%f219, [%rd10+216];
	fma.rn.f32 	%f220, %f217, %f218, %f219;
	st.global.f32 	[%rd8+216], %f220;
	ld.global.f32 	%f221, [%rd8+220];
	ld.global.f32 	%f222, [%rd9+220];
	ld.global.f32 	%f223, [%rd10+220];
	fma.rn.f32 	%f224, %f221, %f222, %f223;
	st.global.f32 	[%rd8+220], %f224;
	ld.global.f32 	%f225, [%rd8+224];
	ld.global.f32 	%f226, [%rd9+224];
	ld.global.f32 	%f227, [%rd10+224];
	fma.rn.f32 	%f228, %f225, %f226, %f227;
	st.global.f32 	[%rd8+224], %f228;
	ld.global.f32 	%f229, [%rd8+228];
	ld.global.f32 	%f230, [%rd9+228];
	ld.global.f32 	%f231, [%rd10+228];
	fma.rn.f32 	%f232, %f229, %f230, %f231;
	st.global.f32 	[%rd8+228], %f232;
	ld.global.f32 	%f233, [%rd8+232];
	ld.global.f32 	%f234, [%rd9+232];
	ld.global.f32 	%f235, [%rd10+232];
	fma.rn.f32 	%f236, %f233, %f234, %f235;
	st.global.f32 	[%rd8+232], %f236;
	ld.global.f32 	%f237, [%rd8+236];
	ld.global.f32 	%f238, [%rd9+236];
	ld.global.f32 	%f239, [%rd10+236];
	fma.rn.f32 	%f240, %f237, %f238, %f239;
	st.global.f32 	[%rd8+236], %f240;
	ld.global.f32 	%f241, [%rd8+240];
	ld.global.f32 	%f242, [%rd9+240];
	ld.global.f32 	%f243, [%rd10+240];
	fma.rn.f32 	%f244, %f241, %f242, %f243;
	st.global.f32 	[%rd8+240], %f244;
	ld.global.f32 	%f245, [%rd8+244];
	ld.global.f32 	%f246, [%rd9+244];
	ld.global.f32 	%f247, [%rd10+244];
	fma.rn.f32 	%f248, %f245, %f246, %f247;
	st.global.f32 	[%rd8+244], %f248;
	ld.global.f32 	%f249, [%rd8+248];
	ld.global.f32 	%f250, [%rd9+248];
	ld.global.f32 	%f251, [%rd10+248];
	fma.rn.f32 	%f252, %f249, %f250, %f251;
	st.global.f32 	[%rd8+248], %f252;
	ld.global.f32 	%f253, [%rd8+252];
	ld.global.f32 	%f254, [%rd9+252];
	ld.global.f32 	%f255, [%rd10+252];
	fma.rn.f32 	%f256, %f253, %f254, %f255;
	st.global.f32 	[%rd8+252], %f256;
	ld.global.f32 	%f257, [%rd8+256];
	ld.global.f32 	%f258, [%rd9+256];
	ld.global.f32 	%f259, [%rd10+256];
	fma.rn.f32 	%f260, %f257, %f258, %f259;
	st.global.f32 	[%rd8+256], %f260;
	ld.global.f32 	%f261, [%rd8+260];
	ld.global.f32 	%f262, [%rd9+260];
	ld.global.f32 	%f263, [%rd10+260];
	fma.rn.f32 	%f264, %f261, %f262, %f263;
	st.global.f32 	[%rd8+260], %f264;
	ld.global.f32 	%f265, [%rd8+264];
	ld.global.f32 	%f266, [%rd9+264];
	ld.global.f32 	%f267, [%rd10+264];
	fma.rn.f32 	%f268, %f265, %f266, %f267;
	st.global.f32 	[%rd8+264], %f268;
	ld.global.f32 	%f269, [%rd8+268];
	ld.global.f32 	%f270, [%rd9+268];
	ld.global.f32 	%f271, [%rd10+268];
	fma.rn.f32 	%f272, %f269, %f270, %f271;
	st.global.f32 	[%rd8+268], %f272;
	ld.global.f32 	%f273, [%rd8+272];
	ld.global.f32 	%f274, [%rd9+272];
	ld.global.f32 	%f275, [%rd10+272];
	fma.rn.f32 	%f276, %f273, %f274, %f275;
	st.global.f32 	[%rd8+272], %f276;
	ld.global.f32 	%f277, [%rd8+276];
	ld.global.f32 	%f278, [%rd9+276];
	ld.global.f32 	%f279, [%rd10+276];
	fma.rn.f32 	%f280, %f277, %f278, %f279;
	st.global.f32 	[%rd8+276], %f280;
	ld.global.f32 	%f281, [%rd8+280];
	ld.global.f32 	%f282, [%rd9+280];
	ld.global.f32 	%f283, [%rd10+280];
	fma.rn.f32 	%f284, %f281, %f282, %f283;
	st.global.f32 	[%rd8+280], %f284;
	ld.global.f32 	%f285, [%rd8+284];
	ld.global.f32 	%f286, [%rd9+284];
	ld.global.f32 	%f287, [%rd10+284];
	fma.rn.f32 	%f288, %f285, %f286, %f287;
	st.global.f32 	[%rd8+284], %f288;
	ld.global.f32 	%f289, [%rd8+288];
	ld.global.f32 	%f290, [%rd9+288];
	ld.global.f32 	%f291, [%rd10+288];
	fma.rn.f32 	%f292, %f289, %f290, %f291;
	st.global.f32 	[%rd8+288], %f292;
	ld.global.f32 	%f293, [%rd8+292];
	ld.global.f32 	%f294, [%rd9+292];
	ld.global.f32 	%f295, [%rd10+292];
	fma.rn.f32 	%f296, %f293, %f294, %f295;
	st.global.f32 	[%rd8+292], %f296;
	ld.global.f32 	%f297, [%rd8+296];
	ld.global.f32 	%f298, [%rd9+296];
	ld.global.f32 	%f299, [%rd10+296];
	fma.rn.f32 	%f300, %f297, %f298, %f299;
	st.global.f32 	[%rd8+296], %f300;
	ld.global.f32 	%f301, [%rd8+300];
	ld.global.f32 	%f302, [%rd9+300];
	ld.global.f32 	%f303, [%rd10+300];
	fma.rn.f32 	%f304, %f301, %f302, %f303;
	st.global.f32 	[%rd8+300], %f304;
	ld.global.f32 	%f305, [%rd8+304];
	ld.global.f32 	%f306, [%rd9+304];
	ld.global.f32 	%f307, [%rd10+304];
	fma.rn.f32 	%f308, %f305, %f306, %f307;
	st.global.f32 	[%rd8+304], %f308;
	ld.global.f32 	%f309, [%rd8+308];
	ld.global.f32 	%f310, [%rd9+308];
	ld.global.f32 	%f311, [%rd10+308];
	fma.rn.f32 	%f312, %f309, %f310, %f311;
	st.global.f32 	[%rd8+308], %f312;
	ld.global.f32 	%f313, [%rd8+312];
	ld.global.f32 	%f314, [%rd9+312];
	ld.global.f32 	%f315, [%rd10+312];
	fma.rn.f32 	%f316, %f313, %f314, %f315;
	st.global.f32 	[%rd8+312], %f316;
	ld.global.f32 	%f317, [%rd8+316];
	ld.global.f32 	%f318, [%rd9+316];
	ld.global.f32 	%f319, [%rd10+316];
	fma.rn.f32 	%f320, %f317, %f318, %f319;
	st.global.f32 	[%rd8+316], %f320;
	ld.global.f32 	%f321, [%rd8+320];
	ld.global.f32 	%f322, [%rd9+320];
	ld.global.f32 	%f323, [%rd10+320];
	fma.rn.f32 	%f324, %f321, %f322, %f323;
	st.global.f32 	[%rd8+320], %f324;
	ld.global.f32 	%f325, [%rd8+324];
	ld.global.f32 	%f326, [%rd9+324];
	ld.global.f32 	%f327, [%rd10+324];
	fma.rn.f32 	%f328, %f325, %f326, %f327;
	st.global.f32 	[%rd8+324], %f328;
	ld.global.f32 	%f329, [%rd8+328];
	ld.global.f32 	%f330, [%rd9+328];
	ld.global.f32 	%f331, [%rd10+328];
	fma.rn.f32 	%f332, %f329, %f330, %f331;
	st.global.f32 	[%rd8+328], %f332;
	ld.global.f32 	%f333, [%rd8+332];
	ld.global.f32 	%f334, [%rd9+332];
	ld.global.f32 	%f335, [%rd10+332];
	fma.rn.f32 	%f336, %f333, %f334, %f335;
	st.global.f32 	[%rd8+332], %f336;
	ld.global.f32 	%f337, [%rd8+336];
	ld.global.f32 	%f338, [%rd9+336];
	ld.global.f32 	%f339, [%rd10+336];
	fma.rn.f32 	%f340, %f337, %f338, %f339;
	st.global.f32 	[%rd8+336], %f340;
	ld.global.f32 	%f341, [%rd8+340];
	ld.global.f32 	%f342, [%rd9+340];
	ld.global.f32 	%f343, [%rd10+340];
	fma.rn.f32 	%f344, %f341, %f342, %f343;
	st.global.f32 	[%rd8+340], %f344;
	ld.global.f32 	%f345, [%rd8+344];
	ld.global.f32 	%f346, [%rd9+344];
	ld.global.f32 	%f347, [%rd10+344];
	fma.rn.f32 	%f348, %f345, %f346, %f347;
	st.global.f32 	[%rd8+344], %f348;
	ld.global.f32 	%f349, [%rd8+348];
	ld.global.f32 	%f350, [%rd9+348];
	ld.global.f32 	%f351, [%rd10+348];
	fma.rn.f32 	%f352, %f349, %f350, %f351;
	st.global.f32 	[%rd8+348], %f352;
	ld.global.f32 	%f353, [%rd8+352];
	ld.global.f32 	%f354, [%rd9+352];
	ld.global.f32 	%f355, [%rd10+352];
	fma.rn.f32 	%f356, %f353, %f354, %f355;
	st.global.f32 	[%rd8+352], %f356;
	ld.global.f32 	%f357, [%rd8+356];
	ld.global.f32 	%f358, [%rd9+356];
	ld.global.f32 	%f359, [%rd10+356];
	fma.rn.f32 	%f360, %f357, %f358, %f359;
	st.global.f32 	[%rd8+356], %f360;
	ld.global.f32 	%f361, [%rd8+360];
	ld.global.f32 	%f362, [%rd9+360];
	ld.global.f32 	%f363, [%rd10+360];
	fma.rn.f32 	%f364, %f361, %f362, %f363;
	st.global.f32 	[%rd8+360], %f364;
	ld.global.f32 	%f365, [%rd8+364];
	ld.global.f32 	%f366, [%rd9+364];
	ld.global.f32 	%f367, [%rd10+364];
	fma.rn.f32 	%f368, %f365, %f366, %f367;
	st.global.f32 	[%rd8+364], %f368;
	ld.global.f32 	%f369, [%rd8+368];
	ld.global.f32 	%f370, [%rd9+368];
	ld.global.f32 	%f371, [%rd10+368];
	fma.rn.f32 	%f372, %f369, %f370, %f371;
	st.global.f32 	[%rd8+368], %f372;
	ld.global.f32 	%f373, [%rd8+372];
	ld.global.f32 	%f374, [%rd9+372];
	ld.global.f32 	%f375, [%rd10+372];
	fma.rn.f32 	%f376, %f373, %f374, %f375;
	st.global.f32 	[%rd8+372], %f376;
	ld.global.f32 	%f377, [%rd8+376];
	ld.global.f32 	%f378, [%rd9+376];
	ld.global.f32 	%f379, [%rd10+376];
	fma.rn.f32 	%f380, %f377, %f378, %f379;
	st.global.f32 	[%rd8+376], %f380;
	ld.global.f32 	%f381, [%rd8+380];
	ld.global.f32 	%f382, [%rd9+380];
	ld.global.f32 	%f383, [%rd10+380];
	fma.rn.f32 	%f384, %f381, %f382, %f383;
	st.global.f32 	[%rd8+380], %f384;
	ld.global.f32 	%f385, [%rd8+384];
	ld.global.f32 	%f386, [%rd9+384];
	ld.global.f32 	%f387, [%rd10+384];
	fma.rn.f32 	%f388, %f385, %f386, %f387;
	st.global.f32 	[%rd8+384], %f388;
	ld.global.f32 	%f389, [%rd8+388];
	ld.global.f32 	%f390, [%rd9+388];
	ld.global.f32 	%f391, [%rd10+388];
	fma.rn.f32 	%f392, %f389, %f390, %f391;
	st.global.f32 	[%rd8+388], %f392;
	ld.global.f32 	%f393, [%rd8+392];
	ld.global.f32 	%f394, [%rd9+392];
	ld.global.f32 	%f395, [%rd10+392];
	fma.rn.f32 	%f396, %f393, %f394, %f395;
	st.global.f32 	[%rd8+392], %f396;
	ld.global.f32 	%f397, [%rd8+396];
	ld.global.f32 	%f398, [%rd9+396];
	ld.global.f32 	%f399, [%rd10+396];
	fma.rn.f32 	%f400, %f397, %f398, %f399;
	st.global.f32 	[%rd8+396], %f400;
	ld.global.f32 	%f401, [%rd8+400];
	ld.global.f32 	%f402, [%rd9+400];
	ld.global.f32 	%f403, [%rd10+400];
	fma.rn.f32 	%f404, %f401, %f402, %f403;
	st.global.f32 	[%rd8+400], %f404;
	ld.global.f32 	%f405, [%rd8+404];
	ld.global.f32 	%f406, [%rd9+404];
	ld.global.f32 	%f407, [%rd10+404];
	fma.rn.f32 	%f408, %f405, %f406, %f407;
	st.global.f32 	[%rd8+404], %f408;
	ld.global.f32 	%f409, [%rd8+408];
	ld.global.f32 	%f410, [%rd9+408];
	ld.global.f32 	%f411, [%rd10+408];
	fma.rn.f32 	%f412, %f409, %f410, %f411;
	st.global.f32 	[%rd8+408], %f412;
	ld.global.f32 	%f413, [%rd8+412];
	ld.global.f32 	%f414, [%rd9+412];
	ld.global.f32 	%f415, [%rd10+412];
	fma.rn.f32 	%f416, %f413, %f414, %f415;
	st.global.f32 	[%rd8+412], %f416;
	ld.global.f32 	%f417, [%rd8+416];
	ld.global.f32 	%f418, [%rd9+416];
	ld.global.f32 	%f419, [%rd10+416];
	fma.rn.f32 	%f420, %f417, %f418, %f419;
	st.global.f32 	[%rd8+416], %f420;
	ld.global.f32 	%f421, [%rd8+420];
	ld.global.f32 	%f422, [%rd9+420];
	ld.global.f32 	%f423, [%rd10+420];
	fma.rn.f32 	%f424, %f421, %f422, %f423;
	st.global.f32 	[%rd8+420], %f424;
	ld.global.f32 	%f425, [%rd8+424];
	ld.global.f32 	%f426, [%rd9+424];
	ld.global.f32 	%f427, [%rd10+424];
	fma.rn.f32 	%f428, %f425, %f426, %f427;
	st.global.f32 	[%rd8+424], %f428;
	ld.global.f32 	%f429, [%rd8+428];
	ld.global.f32 	%f430, [%rd9+428];
	ld.global.f32 	%f431, [%rd10+428];
	fma.rn.f32 	%f432, %f429, %f430, %f431;
	st.global.f32 	[%rd8+428], %f432;
	ld.global.f32 	%f433, [%rd8+432];
	ld.global.f32 	%f434, [%rd9+432];
	ld.global.f32 	%f435, [%rd10+432];
	fma.rn.f32 	%f436, %f433, %f434, %f435;
	st.global.f32 	[%rd8+432], %f436;
	ld.global.f32 	%f437, [%rd8+436];
	ld.global.f32 	%f438, [%rd9+436];
	ld.global.f32 	%f439, [%rd10+436];
	fma.rn.f32 	%f440, %f437, %f438, %f439;
	st.global.f32 	[%rd8+436], %f440;
	ld.global.f32 	%f441, [%rd8+440];
	ld.global.f32 	%f442, [%rd9+440];
	ld.global.f32 	%f443, [%rd10+440];
	fma.rn.f32 	%f444, %f441, %f442, %f443;
	st.global.f32 	[%rd8+440], %f444;
	ld.global.f32 	%f445, [%rd8+444];
	ld.global.f32 	%f446, [%rd9+444];
	ld.global.f32 	%f447, [%rd10+444];
	fma.rn.f32 	%f448, %f445, %f446, %f447;
	st.global.f32 	[%rd8+444], %f448;
	ld.global.f32 	%f449, [%rd8+448];
	ld.global.f32 	%f450, [%rd9+448];
	ld.global.f32 	%f451, [%rd10+448];
	fma.rn.f32 	%f452, %f449, %f450, %f451;
	st.global.f32 	[%rd8+448], %f452;
	ld.global.f32 	%f453, [%rd8+452];
	ld.global.f32 	%f454, [%rd9+452];
	ld.global.f32 	%f455, [%rd10+452];
	fma.rn.f32 	%f456, %f453, %f454, %f455;
	st.global.f32 	[%rd8+452], %f456;
	ld.global.f32 	%f457, [%rd8+456];
	ld.global.f32 	%f458, [%rd9+456];
	ld.global.f32 	%f459, [%rd10+456];
	fma.rn.f32 	%f460, %f457, %f458, %f459;
	st.global.f32 	[%rd8+456], %f460;
	ld.global.f32 	%f461, [%rd8+460];
	ld.global.f32 	%f462, [%rd9+460];
	ld.global.f32 	%f463, [%rd10+460];
	fma.rn.f32 	%f464, %f461, %f462, %f463;
	st.global.f32 	[%rd8+460], %f464;
	ld.global.f32 	%f465, [%rd8+464];
	ld.global.f32 	%f466, [%rd9+464];
	ld.global.f32 	%f467, [%rd10+464];
	fma.rn.f32 	%f468, %f465, %f466, %f467;
	st.global.f32 	[%rd8+464], %f468;
	ld.global.f32 	%f469, [%rd8+468];
	ld.global.f32 	%f470, [%rd9+468];
	ld.global.f32 	%f471, [%rd10+468];
	fma.rn.f32 	%f472, %f469, %f470, %f471;
	st.global.f32 	[%rd8+468], %f472;
	ld.global.f32 	%f473, [%rd8+472];
	ld.global.f32 	%f474, [%rd9+472];
	ld.global.f32 	%f475, [%rd10+472];
	fma.rn.f32 	%f476, %f473, %f474, %f475;
	st.global.f32 	[%rd8+472], %f476;
	ld.global.f32 	%f477, [%rd8+476];
	ld.global.f32 	%f478, [%rd9+476];
	ld.global.f32 	%f479, [%rd10+476];
	fma.rn.f32 	%f480, %f477, %f478, %f479;
	st.global.f32 	[%rd8+476], %f480;
	ld.global.f32 	%f481, [%rd8+480];
	ld.global.f32 	%f482, [%rd9+480];
	ld.global.f32 	%f483, [%rd10+480];
	fma.rn.f32 	%f484, %f481, %f482, %f483;
	st.global.f32 	[%rd8+480], %f484;
	ld.global.f32 	%f485, [%rd8+484];
	ld.global.f32 	%f486, [%rd9+484];
	ld.global.f32 	%f487, [%rd10+484];
	fma.rn.f32 	%f488, %f485, %f486, %f487;
	st.global.f32 	[%rd8+484], %f488;
	ld.global.f32 	%f489, [%rd8+488];
	ld.global.f32 	%f490, [%rd9+488];
	ld.global.f32 	%f491, [%rd10+488];
	fma.rn.f32 	%f492, %f489, %f490, %f491;
	st.global.f32 	[%rd8+488], %f492;
	ld.global.f32 	%f493, [%rd8+492];
	ld.global.f32 	%f494, [%rd9+492];
	ld.global.f32 	%f495, [%rd10+492];
	fma.rn.f32 	%f496, %f493, %f494, %f495;
	st.global.f32 	[%rd8+492], %f496;
	ld.global.f32 	%f497, [%rd8+496];
	ld.global.f32 	%f498, [%rd9+496];
	ld.global.f32 	%f499, [%rd10+496];
	fma.rn.f32 	%f500, %f497, %f498, %f499;
	st.global.f32 	[%rd8+496], %f500;
	ld.global.f32 	%f501, [%rd8+500];
	ld.global.f32 	%f502, [%rd9+500];
	ld.global.f32 	%f503, [%rd10+500];
	fma.rn.f32 	%f504, %f501, %f502, %f503;
	st.global.f32 	[%rd8+500], %f504;
	ld.global.f32 	%f505, [%rd8+504];
	ld.global.f32 	%f506, [%rd9+504];
	ld.global.f32 	%f507, [%rd10+504];
	fma.rn.f32 	%f508, %f505, %f506, %f507;
	st.global.f32 	[%rd8+504], %f508;
	ld.global.f32 	%f509, [%rd8+508];
	ld.global.f32 	%f510, [%rd9+508];
	ld.global.f32 	%f511, [%rd10+508];
	fma.rn.f32 	%f512, %f509, %f510, %f511;
	st.global.f32 	[%rd8+508], %f512;
	ld.global.f32 	%f513, [%rd8+512];
	ld.global.f32 	%f514, [%rd9+512];
	ld.global.f32 	%f515, [%rd10+512];
	fma.rn.f32 	%f516, %f513, %f514, %f515;
	st.global.f32 	[%rd8+512], %f516;
	ld.global.f32 	%f517, [%rd8+516];
	ld.global.f32 	%f518, [%rd9+516];
	ld.global.f32 	%f519, [%rd10+516];
	fma.rn.f32 	%f520, %f517, %f518, %f519;
	st.global.f32 	[%rd8+516], %f520;
	ld.global.f32 	%f521, [%rd8+520];
	ld.global.f32 	%f522, [%rd9+520];
	ld.global.f32 	%f523, [%rd10+520];
	fma.rn.f32 	%f524, %f521, %f522, %f523;
	st.global.f32 	[%rd8+520], %f524;
	ld.global.f32 	%f525, [%rd8+524];
	ld.global.f32 	%f526, [%rd9+524];
	ld.global.f32 	%f527, [%rd10+524];
	fma.rn.f32 	%f528, %f525, %f526, %f527;
	st.global.f32 	[%rd8+524], %f528;
	ld.global.f32 	%f529, [%rd8+528];
	ld.global.f32 	%f530, [%rd9+528];
	ld.global.f32 	%f531, [%rd10+528];
	fma.rn.f32 	%f532, %f529, %f530, %f531;
	st.global.f32 	[%rd8+528], %f532;
	ld.global.f32 	%f533, [%rd8+532];
	ld.global.f32 	%f534, [%rd9+532];
	ld.global.f32 	%f535, [%rd10+532];
	fma.rn.f32 	%f536, %f533, %f534, %f535;
	st.global.f32 	[%rd8+532], %f536;
	ld.global.f32 	%f537, [%rd8+536];
	ld.global.f32 	%f538, [%rd9+536];
	ld.global.f32 	%f539, [%rd10+536];
	fma.rn.f32 	%f540, %f537, %f538, %f539;
	st.global.f32 	[%rd8+536], %f540;
	ld.global.f32 	%f541, [%rd8+540];
	ld.global.f32 	%f542, [%rd9+540];
	ld.global.f32 	%f543, [%rd10+540];
	fma.rn.f32 	%f544, %f541, %f542, %f543;
	st.global.f32 	[%rd8+540], %f544;
	ld.global.f32 	%f545, [%rd8+544];
	ld.global.f32 	%f546, [%rd9+544];
	ld.global.f32 	%f547, [%rd10+544];
	fma.rn.f32 	%f548, %f545, %f546, %f547;
	st.global.f32 	[%rd8+544], %f548;
	ld.global.f32 	%f549, [%rd8+548];
	ld.global.f32 	%f550, [%rd9+548];
	ld.global.f32 	%f551, [%rd10+548];
	fma.rn.f32 	%f552, %f549, %f550, %f551;
	st.global.f32 	[%rd8+548], %f552;
	ld.global.f32 	%f553, [%rd8+552];
	ld.global.f32 	%f554, [%rd9+552];
	ld.global.f32 	%f555, [%rd10+552];
	fma.rn.f32 	%f556, %f553, %f554, %f555;
	st.global.f32 	[%rd8+552], %f556;
	ld.global.f32 	%f557, [%rd8+556];
	ld.global.f32 	%f558, [%rd9+556];
	ld.global.f32 	%f559, [%rd10+556];
	fma.rn.f32 	%f560, %f557, %f558, %f559;
	st.global.f32 	[%rd8+556], %f560;
	ld.global.f32 	%f561, [%rd8+560];
	ld.global.f32 	%f562, [%rd9+560];
	ld.global.f32 	%f563, [%rd10+560];
	fma.rn.f32 	%f564, %f561, %f562, %f563;
	st.global.f32 	[%rd8+560], %f564;
	ld.global.f32 	%f565, [%rd8+564];
	ld.global.f32 	%f566, [%rd9+564];
	ld.global.f32 	%f567, [%rd10+564];
	fma.rn.f32 	%f568, %f565, %f566, %f567;
	st.global.f32 	[%rd8+564], %f568;
	ld.global.f32 	%f569, [%rd8+568];
	ld.global.f32 	%f570, [%rd9+568];
	ld.global.f32 	%f571, [%rd10+568];
	fma.rn.f32 	%f572, %f569, %f570, %f571;
	st.global.f32 	[%rd8+568], %f572;
	ld.global.f32 	%f573, [%rd8+572];
	ld.global.f32 	%f574, [%rd9+572];
	ld.global.f32 	%f575, [%rd10+572];
	fma.rn.f32 	%f576, %f573, %f574, %f575;
	st.global.f32 	[%rd8+572], %f576;
	ld.global.f32 	%f577, [%rd8+576];
	ld.global.f32 	%f578, [%rd9+576];
	ld.global.f32 	%f579, [%rd10+576];
	fma.rn.f32 	%f580, %f577, %f578, %f579;
	st.global.f32 	[%rd8+576], %f580;
	ld.global.f32 	%f581, [%rd8+580];
	ld.global.f32 	%f582, [%rd9+580];
	ld.global.f32 	%f583, [%rd10+580];
	fma.rn.f32 	%f584, %f581, %f582, %f583;
	st.global.f32 	[%rd8+580], %f584;
	ld.global.f32 	%f585, [%rd8+584];
	ld.global.f32 	%f586, [%rd9+584];
	ld.global.f32 	%f587, [%rd10+584];
	fma.rn.f32 	%f588, %f585, %f586, %f587;
	st.global.f32 	[%rd8+584], %f588;
	ld.global.f32 	%f589, [%rd8+588];
	ld.global.f32 	%f590, [%rd9+588];
	ld.global.f32 	%f591, [%rd10+588];
	fma.rn.f32 	%f592, %f589, %f590, %f591;
	st.global.f32 	[%rd8+588], %f592;
	ld.global.f32 	%f593, [%rd8+592];
	ld.global.f32 	%f594, [%rd9+592];
	ld.global.f32 	%f595, [%rd10+592];
	fma.rn.f32 	%f596, %f593, %f594, %f595;
	st.global.f32 	[%rd8+592], %f596;
	ld.global.f32 	%f597, [%rd8+596];
	ld.global.f32 	%f598, [%rd9+596];
	ld.global.f32 	%f599, [%rd10+596];
	fma.rn.f32 	%f600, %f597, %f598, %f599;
	st.global.f32 	[%rd8+596], %f600;
	ld.global.f32 	%f601, [%rd8+600];
	ld.global.f32 	%f602, [%rd9+600];
	ld.global.f32 	%f603, [%rd10+600];
	fma.rn.f32 	%f604, %f601, %f602, %f603;
	st.global.f32 	[%rd8+600], %f604;
	ld.global.f32 	%f605, [%rd8+604];
	ld.global.f32 	%f606, [%rd9+604];
	ld.global.f32 	%f607, [%rd10+604];
	fma.rn.f32 	%f608, %f605, %f606, %f607;
	st.global.f32 	[%rd8+604], %f608;
	ld.global.f32 	%f609, [%rd8+608];
	ld.global.f32 	%f610, [%rd9+608];
	ld.global.f32 	%f611, [%rd10+608];
	fma.rn.f32 	%f612, %f609, %f610, %f611;
	st.global.f32 	[%rd8+608], %f612;
	ld.global.f32 	%f613, [%rd8+612];
	ld.global.f32 	%f614, [%rd9+612];
	ld.global.f32 	%f615, [%rd10+612];
	fma.rn.f32 	%f616, %f613, %f614, %f615;
	st.global.f32 	[%rd8+612], %f616;
	ld.global.f32 	%f617, [%rd8+616];
	ld.global.f32 	%f618, [%rd9+616];
	ld.global.f32 	%f619, [%rd10+616];
	fma.rn.f32 	%f620, %f617, %f618, %f619;
	st.global.f32 	[%rd8+616], %f620;
	ld.global.f32 	%f621, [%rd8+620];
	ld.global.f32 	%f622, [%rd9+620];
	ld.global.f32 	%f623, [%rd10+620];
	fma.rn.f32 	%f624, %f621, %f622, %f623;
	st.global.f32 	[%rd8+620], %f624;
	ld.global.f32 	%f625, [%rd8+624];
	ld.global.f32 	%f626, [%rd9+624];
	ld.global.f32 	%f627, [%rd10+624];
	fma.rn.f32 	%f628, %f625, %f626, %f627;
	st.global.f32 	[%rd8+624], %f628;
	ld.global.f32 	%f629, [%rd8+628];
	ld.global.f32 	%f630, [%rd9+628];
	ld.global.f32 	%f631, [%rd10+628];
	fma.rn.f32 	%f632, %f629, %f630, %f631;
	st.global.f32 	[%rd8+628], %f632;
	ld.global.f32 	%f633, [%rd8+632];
	ld.global.f32 	%f634, [%rd9+632];
	ld.global.f32 	%f635, [%rd10+632];
	fma.rn.f32 	%f636, %f633, %f634, %f635;
	st.global.f32 	[%rd8+632], %f636;
	ld.global.f32 	%f637, [%rd8+636];
	ld.global.f32 	%f638, [%rd9+636];
	ld.global.f32 	%f639, [%rd10+636];
	fma.rn.f32 	%f640, %f637, %f638, %f639;
	st.global.f32 	[%rd8+636], %f640;
	ld.global.f32 	%f641, [%rd8+640];
	ld.global.f32 	%f642, [%rd9+640];
	ld.global.f32 	%f643, [%rd10+640];
	fma.rn.f32 	%f644, %f641, %f642, %f643;
	st.global.f32 	[%rd8+640], %f644;
	ld.global.f32 	%f645, [%rd8+644];
	ld.global.f32 	%f646, [%rd9+644];
	ld.global.f32 	%f647, [%rd10+644];
	fma.rn.f32 	%f648, %f645, %f646, %f647;
	st.global.f32 	[%rd8+644], %f648;
	ld.global.f32 	%f649, [%rd8+648];
	ld.global.f32 	%f650, [%rd9+648];
	ld.global.f32 	%f651, [%rd10+648];
	fma.rn.f32 	%f652, %f649, %f650, %f651;
	st.global.f32 	[%rd8+648], %f652;
	ld.global.f32 	%f653, [%rd8+652];
	ld.global.f32 	%f654, [%rd9+652];
	ld.global.f32 	%f655, [%rd10+652];
	fma.rn.f32 	%f656, %f653, %f654, %f655;
	st.global.f32 	[%rd8+652], %f656;
	ld.global.f32 	%f657, [%rd8+656];
	ld.global.f32 	%f658, [%rd9+656];
	ld.global.f32 	%f659, [%rd10+656];
	fma.rn.f32 	%f660, %f657, %f658, %f659;
	st.global.f32 	[%rd8+656], %f660;
	ld.global.f32 	%f661, [%rd8+660];
	ld.global.f32 	%f662, [%rd9+660];
	ld.global.f32 	%f663, [%rd10+660];
	fma.rn.f32 	%f664, %f661, %f662, %f663;
	st.global.f32 	[%rd8+660], %f664;
	ld.global.f32 	%f665, [%rd8+664];
	ld.global.f32 	%f666, [%rd9+664];
	ld.global.f32 	%f667, [%rd10+664];
	fma.rn.f32 	%f668, %f665, %f666, %f667;
	st.global.f32 	[%rd8+664], %f668;
	ld.global.f32 	%f669, [%rd8+668];
	ld.global.f32 	%f670, [%rd9+668];
	ld.global.f32 	%f671, [%rd10+668];
	fma.rn.f32 	%f672, %f669, %f670, %f671;
	st.global.f32 	[%rd8+668], %f672;
	ld.global.f32 	%f673, [%rd8+672];
	ld.global.f32 	%f674, [%rd9+672];
	ld.global.f32 	%f675, [%rd10+672];
	fma.rn.f32 	%f676, %f673, %f674, %f675;
	st.global.f32 	[%rd8+672], %f676;
	ld.global.f32 	%f677, [%rd8+676];
	ld.global.f32 	%f678, [%rd9+676];
	ld.global.f32 	%f679, [%rd10+676];
	fma.rn.f32 	%f680, %f677, %f678, %f679;
	st.global.f32 	[%rd8+676], %f680;
	ld.global.f32 	%f681, [%rd8+680];
	ld.global.f32 	%f682, [%rd9+680];
	ld.global.f32 	%f683, [%rd10+680];
	fma.rn.f32 	%f684, %f681, %f682, %f683;
	st.global.f32 	[%rd8+680], %f684;
	ld.global.f32 	%f685, [%rd8+684];
	ld.global.f32 	%f686, [%rd9+684];
	ld.global.f32 	%f687, [%rd10+684];
	fma.rn.f32 	%f688, %f685, %f686, %f687;
	st.global.f32 	[%rd8+684], %f688;
	ld.global.f32 	%f689, [%rd8+688];
	ld.global.f32 	%f690, [%rd9+688];
	ld.global.f32 	%f691, [%rd10+688];
	fma.rn.f32 	%f692, %f689, %f690, %f691;
	st.global.f32 	[%rd8+688], %f692;
	ld.global.f32 	%f693, [%rd8+692];
	ld.global.f32 	%f694, [%rd9+692];
	ld.global.f32 	%f695, [%rd10+692];
	fma.rn.f32 	%f696, %f693, %f694, %f695;
	st.global.f32 	[%rd8+692], %f696;
	ld.global.f32 	%f697, [%rd8+696];
	ld.global.f32 	%f698, [%rd9+696];
	ld.global.f32 	%f699, [%rd10+696];
	fma.rn.f32 	%f700, %f697, %f698, %f699;
	st.global.f32 	[%rd8+696], %f700;
	ld.global.f32 	%f701, [%rd8+700];
	ld.global.f32 	%f702, [%rd9+700];
	ld.global.f32 	%f703, [%rd10+700];
	fma.rn.f32 	%f704, %f701, %f702, %f703;
	st.global.f32 	[%rd8+700], %f704;
	ld.global.f32 	%f705, [%rd8+704];
	ld.global.f32 	%f706, [%rd9+704];
	ld.global.f32 	%f707, [%rd10+704];
	fma.rn.f32 	%f708, %f705, %f706, %f707;
	st.global.f32 	[%rd8+704], %f708;
	ld.global.f32 	%f709, [%rd8+708];
	ld.global.f32 	%f710, [%rd9+708];
	ld.global.f32 	%f711, [%rd10+708];
	fma.rn.f32 	%f712, %f709, %f710, %f711;
	st.global.f32 	[%rd8+708], %f712;
	ld.global.f32 	%f713, [%rd8+712];
	ld.global.f32 	%f714, [%rd9+712];
	ld.global.f32 	%f715, [%rd10+712];
	fma.rn.f32 	%f716, %f713, %f714, %f715;
	st.global.f32 	[%rd8+712], %f716;
	ld.global.f32 	%f717, [%rd8+716];
	ld.global.f32 	%f718, [%rd9+716];
	ld.global.f32 	%f719, [%rd10+716];
	fma.rn.f32 	%f720, %f717, %f718, %f719;
	st.global.f32 	[%rd8+716], %f720;
	ld.global.f32 	%f721, [%rd8+720];
	ld.global.f32 	%f722, [%rd9+720];
	ld.global.f32 	%f723, [%rd10+720];
	fma.rn.f32 	%f724, %f721, %f722, %f723;
	st.global.f32 	[%rd8+720], %f724;
	ld.global.f32 	%f725, [%rd8+724];
	ld.global.f32 	%f726, [%rd9+724];
	ld.global.f32 	%f727, [%rd10+724];
	fma.rn.f32 	%f728, %f725, %f726, %f727;
	st.global.f32 	[%rd8+724], %f728;
	ld.global.f32 	%f729, [%rd8+728];
	ld.global.f32 	%f730, [%rd9+728];
	ld.global.f32 	%f731, [%rd10+728];
	fma.rn.f32 	%f732, %f729, %f730, %f731;
	st.global.f32 	[%rd8+728], %f732;
	ld.global.f32 	%f733, [%rd8+732];
	ld.global.f32 	%f734, [%rd9+732];
	ld.global.f32 	%f735, [%rd10+732];
	fma.rn.f32 	%f736, %f733, %f734, %f735;
	st.global.f32 	[%rd8+732], %f736;
	ld.global.f32 	%f737, [%rd8+736];
	ld.global.f32 	%f738, [%rd9+736];
	ld.global.f32 	%f739, [%rd10+736];
	fma.rn.f32 	%f740, %f737, %f738, %f739;
	st.global.f32 	[%rd8+736], %f740;
	ld.global.f32 	%f741, [%rd8+740];
	ld.global.f32 	%f742, [%rd9+740];
	ld.global.f32 	%f743, [%rd10+740];
	fma.rn.f32 	%f744, %f741, %f742, %f743;
	st.global.f32 	[%rd8+740], %f744;
	ld.global.f32 	%f745, [%rd8+744];
	ld.global.f32 	%f746, [%rd9+744];
	ld.global.f32 	%f747, [%rd10+744];
	fma.rn.f32 	%f748, %f745, %f746, %f747;
	st.global.f32 	[%rd8+744], %f748;
	ld.global.f32 	%f749, [%rd8+748];
	ld.global.f32 	%f750, [%rd9+748];
	ld.global.f32 	%f751, [%rd10+748];
	fma.rn.f32 	%f752, %f749, %f750, %f751;
	st.global.f32 	[%rd8+748], %f752;
	ld.global.f32 	%f753, [%rd8+752];
	ld.global.f32 	%f754, [%rd9+752];
	ld.global.f32 	%f755, [%rd10+752];
	fma.rn.f32 	%f756, %f753, %f754, %f755;
	st.global.f32 	[%rd8+752], %f756;
	ld.global.f32 	%f757, [%rd8+756];
	ld.global.f32 	%f758, [%rd9+756];
	ld.global.f32 	%f759, [%rd10+756];
	fma.rn.f32 	%f760, %f757, %f758, %f759;
	st.global.f32 	[%rd8+756], %f760;
	ld.global.f32 	%f761, [%rd8+760];
	ld.global.f32 	%f762, [%rd9+760];
	ld.global.f32 	%f763, [%rd10+760];
	fma.rn.f32 	%f764, %f761, %f762, %f763;
	st.global.f32 	[%rd8+760], %f764;
	ld.global.f32 	%f765, [%rd8+764];
	ld.global.f32 	%f766, [%rd9+764];
	ld.global.f32 	%f767, [%rd10+764];
	fma.rn.f32 	%f768, %f765, %f766, %f767;
	st.global.f32 	[%rd8+764], %f768;
	ld.global.f32 	%f769, [%rd8+768];
	ld.global.f32 	%f770, [%rd9+768];
	ld.global.f32 	%f771, [%rd10+768];
	fma.rn.f32 	%f772, %f769, %f770, %f771;
	st.global.f32 	[%rd8+768], %f772;
	ld.global.f32 	%f773, [%rd8+772];
	ld.global.f32 	%f774, [%rd9+772];
	ld.global.f32 	%f775, [%rd10+772];
	fma.rn.f32 	%f776, %f773, %f774, %f775;
	st.global.f32 	[%rd8+772], %f776;
	ld.global.f32 	%f777, [%rd8+776];
	ld.global.f32 	%f778, [%rd9+776];
	ld.global.f32 	%f779, [%rd10+776];
	fma.rn.f32 	%f780, %f777, %f778, %f779;
	st.global.f32 	[%rd8+776], %f780;
	ld.global.f32 	%f781, [%rd8+780];
	ld.global.f32 	%f782, [%rd9+780];
	ld.global.f32 	%f783, [%rd10+780];
	fma.rn.f32 	%f784, %f781, %f782, %f783;
	st.global.f32 	[%rd8+780], %f784;
	ld.global.f32 	%f785, [%rd8+784];
	ld.global.f32 	%f786, [%rd9+784];
	ld.global.f32 	%f787, [%rd10+784];
	fma.rn.f32 	%f788, %f785, %f786, %f787;
	st.global.f32 	[%rd8+784], %f788;
	ld.global.f32 	%f789, [%rd8+788];
	ld.global.f32 	%f790, [%rd9+788];
	ld.global.f32 	%f791, [%rd10+788];
	fma.rn.f32 	%f792, %f789, %f790, %f791;
	st.global.f32 	[%rd8+788], %f792;
	ld.global.f32 	%f793, [%rd8+792];
	ld.global.f32 	%f794, [%rd9+792];
	ld.global.f32 	%f795, [%rd10+792];
	fma.rn.f32 	%f796, %f793, %f794, %f795;
	st.global.f32 	[%rd8+792], %f796;
	ld.global.f32 	%f797, [%rd8+796];
	ld.global.f32 	%f798, [%rd9+796];
	ld.global.f32 	%f799, [%rd10+796];
	fma.rn.f32 	%f800, %f797, %f798, %f799;
	st.global.f32 	[%rd8+796], %f800;
	ld.global.f32 	%f801, [%rd8+800];
	ld.global.f32 	%f802, [%rd9+800];
	ld.global.f32 	%f803, [%rd10+800];
	fma.rn.f32 	%f804, %f801, %f802, %f803;
	st.global.f32 	[%rd8+800], %f804;
	ld.global.f32 	%f805, [%rd8+804];
	ld.global.f32 	%f806, [%rd9+804];
	ld.global.f32 	%f807, [%rd10+804];
	fma.rn.f32 	%f808, %f805, %f806, %f807;
	st.global.f32 	[%rd8+804], %f808;
	ld.global.f32 	%f809, [%rd8+808];
	ld.global.f32 	%f810, [%rd9+808];
	ld.global.f32 	%f811, [%rd10+808];
	fma.rn.f32 	%f812, %f809, %f810, %f811;
	st.global.f32 	[%rd8+808], %f812;
	ld.global.f32 	%f813, [%rd8+812];
	ld.global.f32 	%f814, [%rd9+812];
	ld.global.f32 	%f815, [%rd10+812];
	fma.rn.f32 	%f816, %f813, %f814, %f815;
	st.global.f32 	[%rd8+812], %f816;
	ld.global.f32 	%f817, [%rd8+816];
	ld.global.f32 	%f818, [%rd9+816];
	ld.global.f32 	%f819, [%rd10+816];
	fma.rn.f32 	%f820, %f817, %f818, %f819;
	st.global.f32 	[%rd8+816], %f820;
	ld.global.f32 	%f821, [%rd8+820];
	ld.global.f32 	%f822, [%rd9+820];
	ld.global.f32 	%f823, [%rd10+820];
	fma.rn.f32 	%f824, %f821, %f822, %f823;
	st.global.f32 	[%rd8+820], %f824;
	ld.global.f32 	%f825, [%rd8+824];
	ld.global.f32 	%f826, [%rd9+824];
	ld.global.f32 	%f827, [%rd10+824];
	fma.rn.f32 	%f828, %f825, %f826, %f827;
	st.global.f32 	[%rd8+824], %f828;
	ld.global.f32 	%f829, [%rd8+828];
	ld.global.f32 	%f830, [%rd9+828];
	ld.global.f32 	%f831, [%rd10+828];
	fma.rn.f32 	%f832, %f829, %f830, %f831;
	st.global.f32 	[%rd8+828], %f832;
	ld.global.f32 	%f833, [%rd8+832];
	ld.global.f32 	%f834, [%rd9+832];
	ld.global.f32 	%f835, [%rd10+832];
	fma.rn.f32 	%f836, %f833, %f834, %f835;
	st.global.f32 	[%rd8+832], %f836;
	ld.global.f32 	%f837, [%rd8+836];
	ld.global.f32 	%f838, [%rd9+836];
	ld.global.f32 	%f839, [%rd10+836];
	fma.rn.f32 	%f840, %f837, %f838, %f839;
	st.global.f32 	[%rd8+836], %f840;
	ld.global.f32 	%f841, [%rd8+840];
	ld.global.f32 	%f842, [%rd9+840];
	ld.global.f32 	%f843, [%rd10+840];
	fma.rn.f32 	%f844, %f841, %f842, %f843;
	st.global.f32 	[%rd8+840], %f844;
	ld.global.f32 	%f845, [%rd8+844];
	ld.global.f32 	%f846, [%rd9+844];
	ld.global.f32 	%f847, [%rd10+844];
	fma.rn.f32 	%f848, %f845, %f846, %f847;
	st.global.f32 	[%rd8+844], %f848;
	ld.global.f32 	%f849, [%rd8+848];
	ld.global.f32 	%f850, [%rd9+848];
	ld.global.f32 	%f851, [%rd10+848];
	fma.rn.f32 	%f852, %f849, %f850, %f851;
	st.global.f32 	[%rd8+848], %f852;
	ld.global.f32 	%f853, [%rd8+852];
	ld.global.f32 	%f854, [%rd9+852];
	ld.global.f32 	%f855, [%rd10+852];
	fma.rn.f32 	%f856, %f853, %f854, %f855;
	st.global.f32 	[%rd8+852], %f856;
	ld.global.f32 	%f857, [%rd8+856];
	ld.global.f32 	%f858, [%rd9+856];
	ld.global.f32 	%f859, [%rd10+856];
	fma.rn.f32 	%f860, %f857, %f858, %f859;
	st.global.f32 	[%rd8+856], %f860;
	ld.global.f32 	%f861, [%rd8+860];
	ld.global.f32 	%f862, [%rd9+860];
	ld.global.f32 	%f863, [%rd10+860];
	fma.rn.f32 	%f864, %f861, %f862, %f863;
	st.global.f32 	[%rd8+860], %f864;
	ld.global.f32 	%f865, [%rd8+864];
	ld.global.f32 	%f866, [%rd9+864];
	ld.global.f32 	%f867, [%rd10+864];
	fma.rn.f32 	%f868, %f865, %f866, %f867;
	st.global.f32 	[%rd8+864], %f868;
	ld.global.f32 	%f869, [%rd8+868];
	ld.global.f32 	%f870, [%rd9+868];
	ld.global.f32 	%f871, [%rd10+868];
	fma.rn.f32 	%f872, %f869, %f870, %f871;
	st.global.f32 	[%rd8+868], %f872;
	ld.global.f32 	%f873, [%rd8+872];
	ld.global.f32 	%f874, [%rd9+872];
	ld.global.f32 	%f875, [%rd10+872];
	fma.rn.f32 	%f876, %f873, %f874, %f875;
	st.global.f32 	[%rd8+872], %f876;
	ld.global.f32 	%f877, [%rd8+876];
	ld.global.f32 	%f878, [%rd9+876];
	ld.global.f32 	%f879, [%rd10+876];
	fma.rn.f32 	%f880, %f877, %f878, %f879;
	st.global.f32 	[%rd8+876], %f880;
	ld.global.f32 	%f881, [%rd8+880];
	ld.global.f32 	%f882, [%rd9+880];
	ld.global.f32 	%f883, [%rd10+880];
	fma.rn.f32 	%f884, %f881, %f882, %f883;
	st.global.f32 	[%rd8+880], %f884;
	ld.global.f32 	%f885, [%rd8+884];
	ld.global.f32 	%f886, [%rd9+884];
	ld.global.f32 	%f887, [%rd10+884];
	fma.rn.f32 	%f888, %f885, %f886, %f887;
	st.global.f32 	[%rd8+884], %f888;
	ld.global.f32 	%f889, [%rd8+888];
	ld.global.f32 	%f890, [%rd9+888];
	ld.global.f32 	%f891, [%rd10+888];
	fma.rn.f32 	%f892, %f889, %f890, %f891;
	st.global.f32 	[%rd8+888], %f892;
	ld.global.f32 	%f893, [%rd8+892];
	ld.global.f32 	%f894, [%rd9+892];
	ld.global.f32 	%f895, [%rd10+892];
	fma.rn.f32 	%f896, %f893, %f894, %f895;
	st.global.f32 	[%rd8+892], %f896;
	ld.global.f32 	%f897, [%rd8+896];
	ld.global.f32 	%f898, [%rd9+896];
	ld.global.f32 	%f899, [%rd10+896];
	fma.rn.f32 	%f900, %f897, %f898, %f899;
	st.global.f32 	[%rd8+896], %f900;
	ld.global.f32 	%f901, [%rd8+900];
	ld.global.f32 	%f902, [%rd9+900];
	ld.global.f32 	%f903, [%rd10+900];
	fma.rn.f32 	%f904, %f901, %f902, %f903;
	st.global.f32 	[%rd8+900], %f904;
	ld.global.f32 	%f905, [%rd8+904];
	ld.global.f32 	%f906, [%rd9+904];
	ld.global.f32 	%f907, [%rd10+904];
	fma.rn.f32 	%f908, %f905, %f906, %f907;
	st.global.f32 	[%rd8+904], %f908;
	ld.global.f32 	%f909, [%rd8+908];
	ld.global.f32 	%f910, [%rd9+908];
	ld.global.f32 	%f911, [%rd10+908];
	fma.rn.f32 	%f912, %f909, %f910, %f911;
	st.global.f32 	[%rd8+908], %f912;
	ld.global.f32 	%f913, [%rd8+912];
	ld.global.f32 	%f914, [%rd9+912];
	ld.global.f32 	%f915, [%rd10+912];
	fma.rn.f32 	%f916, %f913, %f914, %f915;
	st.global.f32 	[%rd8+912], %f916;
	ld.global.f32 	%f917, [%rd8+916];
	ld.global.f32 	%f918, [%rd9+916];
	ld.global.f32 	%f919, [%rd10+916];
	fma.rn.f32 	%f920, %f917, %f918, %f919;
	st.global.f32 	[%rd8+916], %f920;
	ld.global.f32 	%f921, [%rd8+920];
	ld.global.f32 	%f922, [%rd9+920];
	ld.global.f32 	%f923, [%rd10+920];
	fma.rn.f32 	%f924, %f921, %f922, %f923;
	st.global.f32 	[%rd8+920], %f924;
	ld.global.f32 	%f925, [%rd8+924];
	ld.global.f32 	%f926, [%rd9+924];
	ld.global.f32 	%f927, [%rd10+924];
	fma.rn.f32 	%f928, %f925, %f926, %f927;
	st.global.f32 	[%rd8+924], %f928;
	ld.global.f32 	%f929, [%rd8+928];
	ld.global.f32 	%f930, [%rd9+928];
	ld.global.f32 	%f931, [%rd10+928];
	fma.rn.f32 	%f932, %f929, %f930, %f931;
	st.global.f32 	[%rd8+928], %f932;
	ld.global.f32 	%f933, [%rd8+932];
	ld.global.f32 	%f934, [%rd9+932];
	ld.global.f32 	%f935, [%rd10+932];
	fma.rn.f32 	%f936, %f933, %f934, %f935;
	st.global.f32 	[%rd8+932], %f936;
	ld.global.f32 	%f937, [%rd8+936];
	ld.global.f32 	%f938, [%rd9+936];
	ld.global.f32 	%f939, [%rd10+936];
	fma.rn.f32 	%f940, %f937, %f938, %f939;
	st.global.f32 	[%rd8+936], %f940;
	ld.global.f32 	%f941, [%rd8+940];
	ld.global.f32 	%f942, [%rd9+940];
	ld.global.f32 	%f943, [%rd10+940];
	fma.rn.f32 	%f944, %f941, %f942, %f943;
	st.global.f32 	[%rd8+940], %f944;
	ld.global.f32 	%f945, [%rd8+944];
	ld.global.f32 	%f946, [%rd9+944];
	ld.global.f32 	%f947, [%rd10+944];
	fma.rn.f32 	%f948, %f945, %f946, %f947;
	st.global.f32 	[%rd8+944], %f948;
	ld.global.f32 	%f949, [%rd8+948];
	ld.global.f32 	%f950, [%rd9+948];
	ld.global.f32 	%f951, [%rd10+948];
	fma.rn.f32 	%f952, %f949, %f950, %f951;
	st.global.f32 	[%rd8+948], %f952;
	ld.global.f32 	%f953, [%rd8+952];
	ld.global.f32 	%f954, [%rd9+952];
	ld.global.f32 	%f955, [%rd10+952];
	fma.rn.f32 	%f956, %f953, %f954, %f955;
	st.global.f32 	[%rd8+952], %f956;
	ld.global.f32 	%f957, [%rd8+956];
	ld.global.f32 	%f958, [%rd9+956];
	ld.global.f32 	%f959, [%rd10+956];
	fma.rn.f32 	%f960, %f957, %f958, %f959;
	st.global.f32 	[%rd8+956], %f960;
	ld.global.f32 	%f961, [%rd8+960];
	ld.global.f32 	%f962, [%rd9+960];
	ld.global.f32 	%f963, [%rd10+960];
	fma.rn.f32 	%f964, %f961, %f962, %f963;
	st.global.f32 	[%rd8+960], %f964;
	ld.global.f32 	%f965, [%rd8+964];
	ld.global.f32 	%f966, [%rd9+964];
	ld.global.f32 	%f967, [%rd10+964];
	fma.rn.f32 	%f968, %f965, %f966, %f967;
	st.global.f32 	[%rd8+964], %f968;
	ld.global.f32 	%f969, [%rd8+968];
	ld.global.f32 	%f970, [%rd9+968];
	ld.global.f32 	%f971, [%rd10+968];
	fma.rn.f32 	%f972, %f969, %f970, %f971;
	st.global.f32 	[%rd8+968], %f972;
	ld.global.f32 	%f973, [%rd8+972];
	ld.global.f32 	%f974, [%rd9+972];
	ld.global.f32 	%f975, [%rd10+972];
	fma.rn.f32 	%f976, %f973, %f974, %f975;
	st.global.f32 	[%rd8+972], %f976;
	ld.global.f32 	%f977, [%rd8+976];
	ld.global.f32 	%f978, [%rd9+976];
	ld.global.f32 	%f979, [%rd10+976];
	fma.rn.f32 	%f980, %f977, %f978, %f979;
	st.global.f32 	[%rd8+976], %f980;
	ld.global.f32 	%f981, [%rd8+980];
	ld.global.f32 	%f982, [%rd9+980];
	ld.global.f32 	%f983, [%rd10+980];
	fma.rn.f32 	%f984, %f981, %f982, %f983;
	st.global.f32 	[%rd8+980], %f984;
	ld.global.f32 	%f985, [%rd8+984];
	ld.global.f32 	%f986, [%rd9+984];
	ld.global.f32 	%f987, [%rd10+984];
	fma.rn.f32 	%f988, %f985, %f986, %f987;
	st.global.f32 	[%rd8+984], %f988;
	ld.global.f32 	%f989, [%rd8+988];
	ld.global.f32 	%f990, [%rd9+988];
	ld.global.f32 	%f991, [%rd10+988];
	fma.rn.f32 	%f992, %f989, %f990, %f991;
	st.global.f32 	[%rd8+988], %f992;
	ld.global.f32 	%f993, [%rd8+992];
	ld.global.f32 	%f994, [%rd9+992];
	ld.global.f32 	%f995, [%rd10+992];
	fma.rn.f32 	%f996, %f993, %f994, %f995;
	st.global.f32 	[%rd8+992], %f996;
	ld.global.f32 	%f997, [%rd8+996];
	ld.global.f32 	%f998, [%rd9+996];
	ld.global.f32 	%f999, [%rd10+996];
	fma.rn.f32 	%f1000, %f997, %f998, %f999;
	st.global.f32 	[%rd8+996], %f1000;
	ld.global.f32 	%f1001, [%rd8+1000];
	ld.global.f32 	%f1002, [%rd9+1000];
	ld.global.f32 	%f1003, [%rd10+1000];
	fma.rn.f32 	%f1004, %f1001, %f1002, %f1003;
	st.global.f32 	[%rd8+1000], %f1004;
	ld.global.f32 	%f1005, [%rd8+1004];
	ld.global.f32 	%f1006, [%rd9+1004];
	ld.global.f32 	%f1007, [%rd10+1004];
	fma.rn.f32 	%f1008, %f1005, %f1006, %f1007;
	st.global.f32 	[%rd8+1004], %f1008;
	ld.global.f32 	%f1009, [%rd8+1008];
	ld.global.f32 	%f1010, [%rd9+1008];
	ld.global.f32 	%f1011, [%rd10+1008];
	fma.rn.f32 	%f1012, %f1009, %f1010, %f1011;
	st.global.f32 	[%rd8+1008], %f1012;
	ld.global.f32 	%f1013, [%rd8+1012];
	ld.global.f32 	%f1014, [%rd9+1012];
	ld.global.f32 	%f1015, [%rd10+1012];
	fma.rn.f32 	%f1016, %f1013, %f1014, %f1015;
	st.global.f32 	[%rd8+1012], %f1016;
	ld.global.f32 	%f1017, [%rd8+1016];
	ld.global.f32 	%f1018, [%rd9+1016];
	ld.global.f32 	%f1019, [%rd10+1016];
	fma.rn.f32 	%f1020, %f1017, %f1018, %f1019;
	st.global.f32 	[%rd8+1016], %f1020;
	ld.global.f32 	%f1021, [%rd8+1020];
	ld.global.f32 	%f1022, [%rd9+1020];
	ld.global.f32 	%f1023, [%rd10+1020];
	fma.rn.f32 	%f1024, %f1021, %f1022, %f1023;
	st.global.f32 	[%rd8+1020], %f1024;
	ld.global.f32 	%f1025, [%rd8+1024];
	ld.global.f32 	%f1026, [%rd9+1024];
	ld.global.f32 	%f1027, [%rd10+1024];
	fma.rn.f32 	%f1028, %f1025, %f1026, %f1027;
	st.global.f32 	[%rd8+1024], %f1028;
	ld.global.f32 	%f1029, [%rd8+1028];
	ld.global.f32 	%f1030, [%rd9+1028];
	ld.global.f32 	%f1031, [%rd10+1028];
	fma.rn.f32 	%f1032, %f1029, %f1030, %f1031;
	st.global.f32 	[%rd8+1028], %f1032;
	ld.global.f32 	%f1033, [%rd8+1032];
	ld.global.f32 	%f1034, [%rd9+1032];
	ld.global.f32 	%f1035, [%rd10+1032];
	fma.rn.f32 	%f1036, %f1033, %f1034, %f1035;
	st.global.f32 	[%rd8+1032], %f1036;
	ld.global.f32 	%f1037, [%rd8+1036];
	ld.global.f32 	%f1038, [%rd9+1036];
	ld.global.f32 	%f1039, [%rd10+1036];
	fma.rn.f32 	%f1040, %f1037, %f1038, %f1039;
	st.global.f32 	[%rd8+1036], %f1040;
	ld.global.f32 	%f1041, [%rd8+1040];
	ld.global.f32 	%f1042, [%rd9+1040];
	ld.global.f32 	%f1043, [%rd10+1040];
	fma.rn.f32 	%f1044, %f1041, %f1042, %f1043;
	st.global.f32 	[%rd8+1040], %f1044;
	ld.global.f32 	%f1045, [%rd8+1044];
	ld.global.f32 	%f1046, [%rd9+1044];
	ld.global.f32 	%f1047, [%rd10+1044];
	fma.rn.f32 	%f1048, %f1045, %f1046, %f1047;
	st.global.f32 	[%rd8+1044], %f1048;
	ld.global.f32 	%f1049, [%rd8+1048];
	ld.global.f32 	%f1050, [%rd9+1048];
	ld.global.f32 	%f1051, [%rd10+1048];
	fma.rn.f32 	%f1052, %f1049, %f1050, %f1051;
	st.global.f32 	[%rd8+1048], %f1052;
	ld.global.f32 	%f1053, [%rd8+1052];
	ld.global.f32 	%f1054, [%rd9+1052];
	ld.global.f32 	%f1055, [%rd10+1052];
	fma.rn.f32 	%f1056, %f1053, %f1054, %f1055;
	st.global.f32 	[%rd8+1052], %f1056;
	ld.global.f32 	%f1057, [%rd8+1056];
	ld.global.f32 	%f1058, [%rd9+1056];
	ld.global.f32 	%f1059, [%rd10+1056];
	fma.rn.f32 	%f1060, %f1057, %f1058, %f1059;
	st.global.f32 	[%rd8+1056], %f1060;
	ld.global.f32 	%f1061, [%rd8+1060];
	ld.global.f32 	%f1062, [%rd9+1060];
	ld.global.f32 	%f1063, [%rd10+1060];
	fma.rn.f32 	%f1064, %f1061, %f1062, %f1063;
	st.global.f32 	[%rd8+1060], %f1064;
	ld.global.f32 	%f1065, [%rd8+1064];
	ld.global.f32 	%f1066, [%rd9+1064];
	ld.global.f32 	%f1067, [%rd10+1064];
	fma.rn.f32 	%f1068, %f1065, %f1066, %f1067;
	st.global.f32 	[%rd8+1064], %f1068;
	ld.global.f32 	%f1069, [%rd8+1068];
	ld.global.f32 	%f1070, [%rd9+1068];
	ld.global.f32 	%f1071, [%rd10+1068];
	fma.rn.f32 	%f1072, %f1069, %f1070, %f1071;
	st.global.f32 	[%rd8+1068], %f1072;
	ld.global.f32 	%f1073, [%rd8+1072];
	ld.global.f32 	%f1074, [%rd9+1072];
	ld.global.f32 	%f1075, [%rd10+1072];
	fma.rn.f32 	%f1076, %f1073, %f1074, %f1075;
	st.global.f32 	[%rd8+1072], %f1076;
	ld.global.f32 	%f1077, [%rd8+1076];
	ld.global.f32 	%f1078, [%rd9+1076];
	ld.global.f32 	%f1079, [%rd10+1076];
	fma.rn.f32 	%f1080, %f1077, %f1078, %f1079;
	st.global.f32 	[%rd8+1076], %f1080;
	ld.global.f32 	%f1081, [%rd8+1080];
	ld.global.f32 	%f1082, [%rd9+1080];
	ld.global.f32 	%f1083, [%rd10+1080];
	fma.rn.f32 	%f1084, %f1081, %f1082, %f1083;
	st.global.f32 	[%rd8+1080], %f1084;
	ld.global.f32 	%f1085, [%rd8+1084];
	ld.global.f32 	%f1086, [%rd9+1084];
	ld.global.f32 	%f1087, [%rd10+1084];
	fma.rn.f32 	%f1088, %f1085, %f1086, %f1087;
	st.global.f32 	[%rd8+1084], %f1088;
	ld.global.f32 	%f1089, [%rd8+1088];
	ld.global.f32 	%f1090, [%rd9+1088];
	ld.global.f32 	%f1091, [%rd10+1088];
	fma.rn.f32 	%f1092, %f1089, %f1090, %f1091;
	st.global.f32 	[%rd8+1088], %f1092;
	ld.global.f32 	%f1093, [%rd8+1092];
	ld.global.f32 	%f1094, [%rd9+1092];
	ld.global.f32 	%f1095, [%rd10+1092];
	fma.rn.f32 	%f1096, %f1093, %f1094, %f1095;
	st.global.f32 	[%rd8+1092], %f1096;
	ld.global.f32 	%f1097, [%rd8+1096];
	ld.global.f32 	%f1098, [%rd9+1096];
	ld.global.f32 	%f1099, [%rd10+1096];
	fma.rn.f32 	%f1100, %f1097, %f1098, %f1099;
	st.global.f32 	[%rd8+1096], %f1100;
	ld.global.f32 	%f1101, [%rd8+1100];
	ld.global.f32 	%f1102, [%rd9+1100];
	ld.global.f32 	%f1103, [%rd10+1100];
	fma.rn.f32 	%f1104, %f1101, %f1102, %f1103;
	st.global.f32 	[%rd8+1100], %f1104;
	ld.global.f32 	%f1105, [%rd8+1104];
	ld.global.f32 	%f1106, [%rd9+1104];
	ld.global.f32 	%f1107, [%rd10+1104];
	fma.rn.f32 	%f1108, %f1105, %f1106, %f1107;
	st.global.f32 	[%rd8+1104], %f1108;
	ld.global.f32 	%f1109, [%rd8+1108];
	ld.global.f32 	%f1110, [%rd9+1108];
	ld.global.f32 	%f1111, [%rd10+1108];
	fma.rn.f32 	%f1112, %f1109, %f1110, %f1111;
	st.global.f32 	[%rd8+1108], %f1112;
	ld.global.f32 	%f1113, [%rd8+1112];
	ld.global.f32 	%f1114, [%rd9+1112];
	ld.global.f32 	%f1115, [%rd10+1112];
	fma.rn.f32 	%f1116, %f1113, %f1114, %f1115;
	st.global.f32 	[%rd8+1112], %f1116;
	ld.global.f32 	%f1117, [%rd8+1116];
	ld.global.f32 	%f1118, [%rd9+1116];
	ld.global.f32 	%f1119, [%rd10+1116];
	fma.rn.f32 	%f1120, %f1117, %f1118, %f1119;
	st.global.f32 	[%rd8+1116], %f1120;
	ld.global.f32 	%f1121, [%rd8+1120];
	ld.global.f32 	%f1122, [%rd9+1120];
	ld.global.f32 	%f1123, [%rd10+1120];
	fma.rn.f32 	%f1124, %f1121, %f1122, %f1123;
	st.global.f32 	[%rd8+1120], %f1124;
	ld.global.f32 	%f1125, [%rd8+1124];
	ld.global.f32 	%f1126, [%rd9+1124];
	ld.global.f32 	%f1127, [%rd10+1124];
	fma.rn.f32 	%f1128, %f1125, %f1126, %f1127;
	st.global.f32 	[%rd8+1124], %f1128;
	ld.global.f32 	%f1129, [%rd8+1128];
	ld.global.f32 	%f1130, [%rd9+1128];
	ld.global.f32 	%f1131, [%rd10+1128];
	fma.rn.f32 	%f1132, %f1129, %f1130, %f1131;
	st.global.f32 	[%rd8+1128], %f1132;
	ld.global.f32 	%f1133, [%rd8+1132];
	ld.global.f32 	%f1134, [%rd9+1132];
	ld.global.f32 	%f1135, [%rd10+1132];
	fma.rn.f32 	%f1136, %f1133, %f1134, %f1135;
	st.global.f32 	[%rd8+1132], %f1136;
	ld.global.f32 	%f1137, [%rd8+1136];
	ld.global.f32 	%f1138, [%rd9+1136];
	ld.global.f32 	%f1139, [%rd10+1136];
	fma.rn.f32 	%f1140, %f1137, %f1138, %f1139;
	st.global.f32 	[%rd8+1136], %f1140;
	ld.global.f32 	%f1141, [%rd8+1140];
	ld.global.f32 	%f1142, [%rd9+1140];
	ld.global.f32 	%f1143, [%rd10+1140];
	fma.rn.f32 	%f1144, %f1141, %f1142, %f1143;
	st.global.f32 	[%rd8+1140], %f1144;
	ld.global.f32 	%f1145, [%rd8+1144];
	ld.global.f32 	%f1146, [%rd9+1144];
	ld.global.f32 	%f1147, [%rd10+1144];
	fma.rn.f32 	%f1148, %f1145, %f1146, %f1147;
	st.global.f32 	[%rd8+1144], %f1148;
	ld.global.f32 	%f1149, [%rd8+1148];
	ld.global.f32 	%f1150, [%rd9+1148];
	ld.global.f32 	%f1151, [%rd10+1148];
	fma.rn.f32 	%f1152, %f1149, %f1150, %f1151;
	st.global.f32 	[%rd8+1148], %f1152;
	ld.global.f32 	%f1153, [%rd8+1152];
	ld.global.f32 	%f1154, [%rd9+1152];
	ld.global.f32 	%f1155, [%rd10+1152];
	fma.rn.f32 	%f1156, %f1153, %f1154, %f1155;
	st.global.f32 	[%rd8+1152], %f1156;
	ld.global.f32 	%f1157, [%rd8+1156];
	ld.global.f32 	%f1158, [%rd9+1156];
	ld.global.f32 	%f1159, [%rd10+1156];
	fma.rn.f32 	%f1160, %f1157, %f1158, %f1159;
	st.global.f32 	[%rd8+1156], %f1160;
	ld.global.f32 	%f1161, [%rd8+1160];
	ld.global.f32 	%f1162, [%rd9+1160];
	ld.global.f32 	%f1163, [%rd10+1160];
	fma.rn.f32 	%f1164, %f1161, %f1162, %f1163;
	st.global.f32 	[%rd8+1160], %f1164;
	ld.global.f32 	%f1165, [%rd8+1164];
	ld.global.f32 	%f1166, [%rd9+1164];
	ld.global.f32 	%f1167, [%rd10+1164];
	fma.rn.f32 	%f1168, %f1165, %f1166, %f1167;
	st.global.f32 	[%rd8+1164], %f1168;
	ld.global.f32 	%f1169, [%rd8+1168];
	ld.global.f32 	%f1170, [%rd9+1168];
	ld.global.f32 	%f1171, [%rd10+1168];
	fma.rn.f32 	%f1172, %f1169, %f1170, %f1171;
	st.global.f32 	[%rd8+1168], %f1172;
	ld.global.f32 	%f1173, [%rd8+1172];
	ld.global.f32 	%f1174, [%rd9+1172];
	ld.global.f32 	%f1175, [%rd10+1172];
	fma.rn.f32 	%f1176, %f1173, %f1174, %f1175;
	st.global.f32 	[%rd8+1172], %f1176;
	ld.global.f32 	%f1177, [%rd8+1176];
	ld.global.f32 	%f1178, [%rd9+1176];
	ld.global.f32 	%f1179, [%rd10+1176];
	fma.rn.f32 	%f1180, %f1177, %f1178, %f1179;
	st.global.f32 	[%rd8+1176], %f1180;
	ld.global.f32 	%f1181, [%rd8+1180];
	ld.global.f32 	%f1182, [%rd9+1180];
	ld.global.f32 	%f1183, [%rd10+1180];
	fma.rn.f32 	%f1184, %f1181, %f1182, %f1183;
	st.global.f32 	[%rd8+1180], %f1184;
	ld.global.f32 	%f1185, [%rd8+1184];
	ld.global.f32 	%f1186, [%rd9+1184];
	ld.global.f32 	%f1187, [%rd10+1184];
	fma.rn.f32 	%f1188, %f1185, %f1186, %f1187;
	st.global.f32 	[%rd8+1184], %f1188;
	ld.global.f32 	%f1189, [%rd8+1188];
	ld.global.f32 	%f1190, [%rd9+1188];
	ld.global.f32 	%f1191, [%rd10+1188];
	fma.rn.f32 	%f1192, %f1189, %f1190, %f1191;
	st.global.f32 	[%rd8+1188], %f1192;
	ld.global.f32 	%f1193, [%rd8+1192];
	ld.global.f32 	%f1194, [%rd9+1192];
	ld.global.f32 	%f1195, [%rd10+1192];
	fma.rn.f32 	%f1196, %f1193, %f1194, %f1195;
	st.global.f32 	[%rd8+1192], %f1196;
	ld.global.f32 	%f1197, [%rd8+1196];
	ld.global.f32 	%f1198, [%rd9+1196];
	ld.global.f32 	%f1199, [%rd10+1196];
	fma.rn.f32 	%f1200, %f1197, %f1198, %f1199;
	st.global.f32 	[%rd8+1196], %f1200;
	ld.global.f32 	%f1201, [%rd8+1200];
	ld.global.f32 	%f1202, [%rd9+1200];
	ld.global.f32 	%f1203, [%rd10+1200];
	fma.rn.f32 	%f1204, %f1201, %f1202, %f1203;
	st.global.f32 	[%rd8+1200], %f1204;
	ld.global.f32 	%f1205, [%rd8+1204];
	ld.global.f32 	%f1206, [%rd9+1204];
	ld.global.f32 	%f1207, [%rd10+1204];
	fma.rn.f32 	%f1208, %f1205, %f1206, %f1207;
	st.global.f32 	[%rd8+1204], %f1208;
	ld.global.f32 	%f1209, [%rd8+1208];
	ld.global.f32 	%f1210, [%rd9+1208];
	ld.global.f32 	%f1211, [%rd10+1208];
	fma.rn.f32 	%f1212, %f1209, %f1210, %f1211;
	st.global.f32 	[%rd8+1208], %f1212;
	ld.global.f32 	%f1213, [%rd8+1212];
	ld.global.f32 	%f1214, [%rd9+1212];
	ld.global.f32 	%f1215, [%rd10+1212];
	fma.rn.f32 	%f1216, %f1213, %f1214, %f1215;
	st.global.f32 	[%rd8+1212], %f1216;
	ld.global.f32 	%f1217, [%rd8+1216];
	ld.global.f32 	%f1218, [%rd9+1216];
	ld.global.f32 	%f1219, [%rd10+1216];
	fma.rn.f32 	%f1220, %f1217, %f1218, %f1219;
	st.global.f32 	[%rd8+1216], %f1220;
	ld.global.f32 	%f1221, [%rd8+1220];
	ld.global.f32 	%f1222, [%rd9+1220];
	ld.global.f32 	%f1223, [%rd10+1220];
	fma.rn.f32 	%f1224, %f1221, %f1222, %f1223;
	st.global.f32 	[%rd8+1220], %f1224;
	ld.global.f32 	%f1225, [%rd8+1224];
	ld.global.f32 	%f1226, [%rd9+1224];
	ld.global.f32 	%f1227, [%rd10+1224];
	fma.rn.f32 	%f1228, %f1225, %f1226, %f1227;
	st.global.f32 	[%rd8+1224], %f1228;
	ld.global.f32 	%f1229, [%rd8+1228];
	ld.global.f32 	%f1230, [%rd9+1228];
	ld.global.f32 	%f1231, [%rd10+1228];
	fma.rn.f32 	%f1232, %f1229, %f1230, %f1231;
	st.global.f32 	[%rd8+1228], %f1232;
	ld.global.f32 	%f1233, [%rd8+1232];
	ld.global.f32 	%f1234, [%rd9+1232];
	ld.global.f32 	%f1235, [%rd10+1232];
	fma.rn.f32 	%f1236, %f1233, %f1234, %f1235;
	st.global.f32 	[%rd8+1232], %f1236;
	ld.global.f32 	%f1237, [%rd8+1236];
	ld.global.f32 	%f1238, [%rd9+1236];
	ld.global.f32 	%f1239, [%rd10+1236];
	fma.rn.f32 	%f1240, %f1237, %f1238, %f1239;
	st.global.f32 	[%rd8+1236], %f1240;
	ld.global.f32 	%f1241, [%rd8+1240];
	ld.global.f32 	%f1242, [%rd9+1240];
	ld.global.f32 	%f1243, [%rd10+1240];
	fma.rn.f32 	%f1244, %f1241, %f1242, %f1243;
	st.global.f32 	[%rd8+1240], %f1244;
	ld.global.f32 	%f1245, [%rd8+1244];
	ld.global.f32 	%f1246, [%rd9+1244];
	ld.global.f32 	%f1247, [%rd10+1244];
	fma.rn.f32 	%f1248, %f1245, %f1246, %f1247;
	st.global.f32 	[%rd8+1244], %f1248;
	ld.global.f32 	%f1249, [%rd8+1248];
	ld.global.f32 	%f1250, [%rd9+1248];
	ld.global.f32 	%f1251, [%rd10+1248];
	fma.rn.f32 	%f1252, %f1249, %f1250, %f1251;
	st.global.f32 	[%rd8+1248], %f1252;
	ld.global.f32 	%f1253, [%rd8+1252];
	ld.global.f32 	%f1254, [%rd9+1252];
	ld.global.f32 	%f1255, [%rd10+1252];
	fma.rn.f32 	%f1256, %f1253, %f1254, %f1255;
	st.global.f32 	[%rd8+1252], %f1256;
	ld.global.f32 	%f1257, [%rd8+1256];
	ld.global.f32 	%f1258, [%rd9+1256];
	ld.global.f32 	%f1259, [%rd10+1256];
	fma.rn.f32 	%f1260, %f1257, %f1258, %f1259;
	st.global.f32 	[%rd8+1256], %f1260;
	ld.global.f32 	%f1261, [%rd8+1260];
	ld.global.f32 	%f1262, [%rd9+1260];
	ld.global.f32 	%f1263, [%rd10+1260];
	fma.rn.f32 	%f1264, %f1261, %f1262, %f1263;
	st.global.f32 	[%rd8+1260], %f1264;
	ld.global.f32 	%f1265, [%rd8+1264];
	ld.global.f32 	%f1266, [%rd9+1264];
	ld.global.f32 	%f1267, [%rd10+1264];
	fma.rn.f32 	%f1268, %f1265, %f1266, %f1267;
	st.global.f32 	[%rd8+1264], %f1268;
	ld.global.f32 	%f1269, [%rd8+1268];
	ld.global.f32 	%f1270, [%rd9+1268];
	ld.global.f32 	%f1271, [%rd10+1268];
	fma.rn.f32 	%f1272, %f1269, %f1270, %f1271;
	st.global.f32 	[%rd8+1268], %f1272;
	ld.global.f32 	%f1273, [%rd8+1272];
	ld.global.f32 	%f1274, [%rd9+1272];
	ld.global.f32 	%f1275, [%rd10+1272];
	fma.rn.f32 	%f1276, %f1273, %f1274, %f1275;
	st.global.f32 	[%rd8+1272], %f1276;
	ld.global.f32 	%f1277, [%rd8+1276];
	ld.global.f32 	%f1278, [%rd9+1276];
	ld.global.f32 	%f1279, [%rd10+1276];
	fma.rn.f32 	%f1280, %f1277, %f1278, %f1279;
	st.global.f32 	[%rd8+1276], %f1280;
	ld.global.f32 	%f1281, [%rd8+1280];
	ld.global.f32 	%f1282, [%rd9+1280];
	ld.global.f32 	%f1283, [%rd10+1280];
	fma.rn.f32 	%f1284, %f1281, %f1282, %f1283;
	st.global.f32 	[%rd8+1280], %f1284;
	ld.global.f32 	%f1285, [%rd8+1284];
	ld.global.f32 	%f1286, [%rd9+1284];
	ld.global.f32 	%f1287, [%rd10+1284];
	fma.rn.f32 	%f1288, %f1285, %f1286, %f1287;
	st.global.f32 	[%rd8+1284], %f1288;
	ld.global.f32 	%f1289, [%rd8+1288];
	ld.global.f32 	%f1290, [%rd9+1288];
	ld.global.f32 	%f1291, [%rd10+1288];
	fma.rn.f32 	%f1292, %f1289, %f1290, %f1291;
	st.global.f32 	[%rd8+1288], %f1292;
	ld.global.f32 	%f1293, [%rd8+1292];
	ld.global.f32 	%f1294, [%rd9+1292];
	ld.global.f32 	%f1295, [%rd10+1292];
	fma.rn.f32 	%f1296, %f1293, %f1294, %f1295;
	st.global.f32 	[%rd8+1292], %f1296;
	ld.global.f32 	%f1297, [%rd8+1296];
	ld.global.f32 	%f1298, [%rd9+1296];
	ld.global.f32 	%f1299, [%rd10+1296];
	fma.rn.f32 	%f1300, %f1297, %f1298, %f1299;
	st.global.f32 	[%rd8+1296], %f1300;
	ld.global.f32 	%f1301, [%rd8+1300];
	ld.global.f32 	%f1302, [%rd9+1300];
	ld.global.f32 	%f1303, [%rd10+1300];
	fma.rn.f32 	%f1304, %f1301, %f1302, %f1303;
	st.global.f32 	[%rd8+1300], %f1304;
	ld.global.f32 	%f1305, [%rd8+1304];
	ld.global.f32 	%f1306, [%rd9+1304];
	ld.global.f32 	%f1307, [%rd10+1304];
	fma.rn.f32 	%f1308, %f1305, %f1306, %f1307;
	st.global.f32 	[%rd8+1304], %f1308;
	ld.global.f32 	%f1309, [%rd8+1308];
	ld.global.f32 	%f1310, [%rd9+1308];
	ld.global.f32 	%f1311, [%rd10+1308];
	fma.rn.f32 	%f1312, %f1309, %f1310, %f1311;
	st.global.f32 	[%rd8+1308], %f1312;
	ld.global.f32 	%f1313, [%rd8+1312];
	ld.global.f32 	%f1314, [%rd9+1312];
	ld.global.f32 	%f1315, [%rd10+1312];
	fma.rn.f32 	%f1316, %f1313, %f1314, %f1315;
	st.global.f32 	[%rd8+1312], %f1316;
	ld.global.f32 	%f1317, [%rd8+1316];
	ld.global.f32 	%f1318, [%rd9+1316];
	ld.global.f32 	%f1319, [%rd10+1316];
	fma.rn.f32 	%f1320, %f1317, %f1318, %f1319;
	st.global.f32 	[%rd8+1316], %f1320;
	ld.global.f32 	%f1321, [%rd8+1320];
	ld.global.f32 	%f1322, [%rd9+1320];
	ld.global.f32 	%f1323, [%rd10+1320];
	fma.rn.f32 	%f1324, %f1321, %f1322, %f1323;
	st.global.f32 	[%rd8+1320], %f1324;
	ld.global.f32 	%f1325, [%rd8+1324];
	ld.global.f32 	%f1326, [%rd9+1324];
	ld.global.f32 	%f1327, [%rd10+1324];
	fma.rn.f32 	%f1328, %f1325, %f1326, %f1327;
	st.global.f32 	[%rd8+1324], %f1328;
	ld.global.f32 	%f1329, [%rd8+1328];
	ld.global.f32 	%f1330, [%rd9+1328];
	ld.global.f32 	%f1331, [%rd10+1328];
	fma.rn.f32 	%f1332, %f1329, %f1330, %f1331;
	st.global.f32 	[%rd8+1328], %f1332;
	ld.global.f32 	%f1333, [%rd8+1332];
	ld.global.f32 	%f1334, [%rd9+1332];
	ld.global.f32 	%f1335, [%rd10+1332];
	fma.rn.f32 	%f1336, %f1333, %f1334, %f1335;
	st.global.f32 	[%rd8+1332], %f1336;
	ld.global.f32 	%f1337, [%rd8+1336];
	ld.global.f32 	%f1338, [%rd9+1336];
	ld.global.f32 	%f1339, [%rd10+1336];
	fma.rn.f32 	%f1340, %f1337, %f1338, %f1339;
	st.global.f32 	[%rd8+1336], %f1340;
	ld.global.f32 	%f1341, [%rd8+1340];
	ld.global.f32 	%f1342, [%rd9+1340];
	ld.global.f32 	%f1343, [%rd10+1340];
	fma.rn.f32 	%f1344, %f1341, %f1342, %f1343;
	st.global.f32 	[%rd8+1340], %f1344;
	ld.global.f32 	%f1345, [%rd8+1344];
	ld.global.f32 	%f1346, [%rd9+1344];
	ld.global.f32 	%f1347, [%rd10+1344];
	fma.rn.f32 	%f1348, %f1345, %f1346, %f1347;
	st.global.f32 	[%rd8+1344], %f1348;
	ld.global.f32 	%f1349, [%rd8+1348];
	ld.global.f32 	%f1350, [%rd9+1348];
	ld.global.f32 	%f1351, [%rd10+1348];
	fma.rn.f32 	%f1352, %f1349, %f1350, %f1351;
	st.global.f32 	[%rd8+1348], %f1352;
	ld.global.f32 	%f1353, [%rd8+1352];
	ld.global.f32 	%f1354, [%rd9+1352];
	ld.global.f32 	%f1355, [%rd10+1352];
	fma.rn.f32 	%f1356, %f1353, %f1354, %f1355;
	st.global.f32 	[%rd8+1352], %f1356;
	ld.global.f32 	%f1357, [%rd8+1356];
	ld.global.f32 	%f1358, [%rd9+1356];
	ld.global.f32 	%f1359, [%rd10+1356];
	fma.rn.f32 	%f1360, %f1357, %f1358, %f1359;
	st.global.f32 	[%rd8+1356], %f1360;
	ld.global.f32 	%f1361, [%rd8+1360];
	ld.global.f32 	%f1362, [%rd9+1360];
	ld.global.f32 	%f1363, [%rd10+1360];
	fma.rn.f32 	%f1364, %f1361, %f1362, %f1363;
	st.global.f32 	[%rd8+1360], %f1364;
	ld.global.f32 	%f1365, [%rd8+1364];
	ld.global.f32 	%f1366, [%rd9+1364];
	ld.global.f32 	%f1367, [%rd10+1364];
	fma.rn.f32 	%f1368, %f1365, %f1366, %f1367;
	st.global.f32 	[%rd8+1364], %f1368;
	ld.global.f32 	%f1369, [%rd8+1368];
	ld.global.f32 	%f1370, [%rd9+1368];
	ld.global.f32 	%f1371, [%rd10+1368];
	fma.rn.f32 	%f1372, %f1369, %f1370, %f1371;
	st.global.f32 	[%rd8+1368], %f1372;
	ld.global.f32 	%f1373, [%rd8+1372];
	ld.global.f32 	%f1374, [%rd9+1372];
	ld.global.f32 	%f1375, [%rd10+1372];
	fma.rn.f32 	%f1376, %f1373, %f1374, %f1375;
	st.global.f32 	[%rd8+1372], %f1376;
	ld.global.f32 	%f1377, [%rd8+1376];
	ld.global.f32 	%f1378, [%rd9+1376];
	ld.global.f32 	%f1379, [%rd10+1376];
	fma.rn.f32 	%f1380, %f1377, %f1378, %f1379;
	st.global.f32 	[%rd8+1376], %f1380;
	ld.global.f32 	%f1381, [%rd8+1380];
	ld.global.f32 	%f1382, [%rd9+1380];
	ld.global.f32 	%f1383, [%rd10+1380];
	fma.rn.f32 	%f1384, %f1381, %f1382, %f1383;
	st.global.f32 	[%rd8+1380], %f1384;
	ld.global.f32 	%f1385, [%rd8+1384];
	ld.global.f32 	%f1386, [%rd9+1384];
	ld.global.f32 	%f1387, [%rd10+1384];
	fma.rn.f32 	%f1388, %f1385, %f1386, %f1387;
	st.global.f32 	[%rd8+1384], %f1388;
	ld.global.f32 	%f1389, [%rd8+1388];
	ld.global.f32 	%f1390, [%rd9+1388];
	ld.global.f32 	%f1391, [%rd10+1388];
	fma.rn.f32 	%f1392, %f1389, %f1390, %f1391;
	st.global.f32 	[%rd8+1388], %f1392;
	ld.global.f32 	%f1393, [%rd8+1392];
	ld.global.f32 	%f1394, [%rd9+1392];
	ld.global.f32 	%f1395, [%rd10+1392];
	fma.rn.f32 	%f1396, %f1393, %f1394, %f1395;
	st.global.f32 	[%rd8+1392], %f1396;
	ld.global.f32 	%f1397, [%rd8+1396];
	ld.global.f32 	%f1398, [%rd9+1396];
	ld.global.f32 	%f1399, [%rd10+1396];
	fma.rn.f32 	%f1400, %f1397, %f1398, %f1399;
	st.global.f32 	[%rd8+1396], %f1400;
	ld.global.f32 	%f1401, [%rd8+1400];
	ld.global.f32 	%f1402, [%rd9+1400];
	ld.global.f32 	%f1403, [%rd10+1400];
	fma.rn.f32 	%f1404, %f1401, %f1402, %f1403;
	st.global.f32 	[%rd8+1400], %f1404;
	ld.global.f32 	%f1405, [%rd8+1404];
	ld.global.f32 	%f1406, [%rd9+1404];
	ld.global.f32 	%f1407, [%rd10+1404];
	fma.rn.f32 	%f1408, %f1405, %f1406, %f1407;
	st.global.f32 	[%rd8+1404], %f1408;
	ld.global.f32 	%f1409, [%rd8+1408];
	ld.global.f32 	%f1410, [%rd9+1408];
	ld.global.f32 	%f1411, [%rd10+1408];
	fma.rn.f32 	%f1412, %f1409, %f1410, %f1411;
	st.global.f32 	[%rd8+1408], %f1412;
	ld.global.f32 	%f1413, [%rd8+1412];
	ld.global.f32 	%f1414, [%rd9+1412];
	ld.global.f32 	%f1415, [%rd10+1412];
	fma.rn.f32 	%f1416, %f1413, %f1414, %f1415;
	st.global.f32 	[%rd8+1412], %f1416;
	ld.global.f32 	%f1417, [%rd8+1416];
	ld.global.f32 	%f1418, [%rd9+1416];
	ld.global.f32 	%f1419, [%rd10+1416];
	fma.rn.f32 	%f1420, %f1417, %f1418, %f1419;
	st.global.f32 	[%rd8+1416], %f1420;
	ld.global.f32 	%f1421, [%rd8+1420];
	ld.global.f32 	%f1422, [%rd9+1420];
	ld.global.f32 	%f1423, [%rd10+1420];
	fma.rn.f32 	%f1424, %f1421, %f1422, %f1423;
	st.global.f32 	[%rd8+1420], %f1424;
	ld.global.f32 	%f1425, [%rd8+1424];
	ld.global.f32 	%f1426, [%rd9+1424];
	ld.global.f32 	%f1427, [%rd10+1424];
	fma.rn.f32 	%f1428, %f1425, %f1426, %f1427;
	st.global.f32 	[%rd8+1424], %f1428;
	ld.global.f32 	%f1429, [%rd8+1428];
	ld.global.f32 	%f1430, [%rd9+1428];
	ld.global.f32 	%f1431, [%rd10+1428];
	fma.rn.f32 	%f1432, %f1429, %f1430, %f1431;
	st.global.f32 	[%rd8+1428], %f1432;
	ld.global.f32 	%f1433, [%rd8+1432];
	ld.global.f32 	%f1434, [%rd9+1432];
	ld.global.f32 	%f1435, [%rd10+1432];
	fma.rn.f32 	%f1436, %f1433, %f1434, %f1435;
	st.global.f32 	[%rd8+1432], %f1436;
	ld.global.f32 	%f1437, [%rd8+1436];
	ld.global.f32 	%f1438, [%rd9+1436];
	ld.global.f32 	%f1439, [%rd10+1436];
	fma.rn.f32 	%f1440, %f1437, %f1438, %f1439;
	st.global.f32 	[%rd8+1436], %f1440;
	ld.global.f32 	%f1441, [%rd8+1440];
	ld.global.f32 	%f1442, [%rd9+1440];
	ld.global.f32 	%f1443, [%rd10+1440];
	fma.rn.f32 	%f1444, %f1441, %f1442, %f1443;
	st.global.f32 	[%rd8+1440], %f1444;
	ld.global.f32 	%f1445, [%rd8+1444];
	ld.global.f32 	%f1446, [%rd9+1444];
	ld.global.f32 	%f1447, [%rd10+1444];
	fma.rn.f32 	%f1448, %f1445, %f1446, %f1447;
	st.global.f32 	[%rd8+1444], %f1448;
	ld.global.f32 	%f1449, [%rd8+1448];
	ld.global.f32 	%f1450, [%rd9+1448];
	ld.global.f32 	%f1451, [%rd10+1448];
	fma.rn.f32 	%f1452, %f1449, %f1450, %f1451;
	st.global.f32 	[%rd8+1448], %f1452;
	ld.global.f32 	%f1453, [%rd8+1452];
	ld.global.f32 	%f1454, [%rd9+1452];
	ld.global.f32 	%f1455, [%rd10+1452];
	fma.rn.f32 	%f1456, %f1453, %f1454, %f1455;
	st.global.f32 	[%rd8+1452], %f1456;
	ld.global.f32 	%f1457, [%rd8+1456];
	ld.global.f32 	%f1458, [%rd9+1456];
	ld.global.f32 	%f1459, [%rd10+1456];
	fma.rn.f32 	%f1460, %f1457, %f1458, %f1459;
	st.global.f32 	[%rd8+1456], %f1460;
	ld.global.f32 	%f1461, [%rd8+1460];
	ld.global.f32 	%f1462, [%rd9+1460];
	ld.global.f32 	%f1463, [%rd10+1460];
	fma.rn.f32 	%f1464, %f1461, %f1462, %f1463;
	st.global.f32 	[%rd8+1460], %f1464;
	ld.global.f32 	%f1465, [%rd8+1464];
	ld.global.f32 	%f1466, [%rd9+1464];
	ld.global.f32 	%f1467, [%rd10+1464];
	fma.rn.f32 	%f1468, %f1465, %f1466, %f1467;
	st.global.f32 	[%rd8+1464], %f1468;
	ld.global.f32 	%f1469, [%rd8+1468];
	ld.global.f32 	%f1470, [%rd9+1468];
	ld.global.f32 	%f1471, [%rd10+1468];
	fma.rn.f32 	%f1472, %f1469, %f1470, %f1471;
	st.global.f32 	[%rd8+1468], %f1472;
	ld.global.f32 	%f1473, [%rd8+1472];
	ld.global.f32 	%f1474, [%rd9+1472];
	ld.global.f32 	%f1475, [%rd10+1472];
	fma.rn.f32 	%f1476, %f1473, %f1474, %f1475;
	st.global.f32 	[%rd8+1472], %f1476;
	ld.global.f32 	%f1477, [%rd8+1476];
	ld.global.f32 	%f1478, [%rd9+1476];
	ld.global.f32 	%f1479, [%rd10+1476];
	fma.rn.f32 	%f1480, %f1477, %f1478, %f1479;
	st.global.f32 	[%rd8+1476], %f1480;
	ld.global.f32 	%f1481, [%rd8+1480];
	ld.global.f32 	%f1482, [%rd9+1480];
	ld.global.f32 	%f1483, [%rd10+1480];
	fma.rn.f32 	%f1484, %f1481, %f1482, %f1483;
	st.global.f32 	[%rd8+1480], %f1484;
	ld.global.f32 	%f1485, [%rd8+1484];
	ld.global.f32 	%f1486, [%rd9+1484];
	ld.global.f32 	%f1487, [%rd10+1484];
	fma.rn.f32 	%f1488, %f1485, %f1486, %f1487;
	st.global.f32 	[%rd8+1484], %f1488;
	ld.global.f32 	%f1489, [%rd8+1488];
	ld.global.f32 	%f1490, [%rd9+1488];
	ld.global.f32 	%f1491, [%rd10+1488];
	fma.rn.f32 	%f1492, %f1489, %f1490, %f1491;
	st.global.f32 	[%rd8+1488], %f1492;
	ld.global.f32 	%f1493, [%rd8+1492];
	ld.global.f32 	%f1494, [%rd9+1492];
	ld.global.f32 	%f1495, [%rd10+1492];
	fma.rn.f32 	%f1496, %f1493, %f1494, %f1495;
	st.global.f32 	[%rd8+1492], %f1496;
	ld.global.f32 	%f1497, [%rd8+1496];
	ld.global.f32 	%f1498, [%rd9+1496];
	ld.global.f32 	%f1499, [%rd10+1496];
	fma.rn.f32 	%f1500, %f1497, %f1498, %f1499;
	st.global.f32 	[%rd8+1496], %f1500;
	ld.global.f32 	%f1501, [%rd8+1500];
	ld.global.f32 	%f1502, [%rd9+1500];
	ld.global.f32 	%f1503, [%rd10+1500];
	fma.rn.f32 	%f1504, %f1501, %f1502, %f1503;
	st.global.f32 	[%rd8+1500], %f1504;
	ld.global.f32 	%f1505, [%rd8+1504];
	ld.global.f32 	%f1506, [%rd9+1504];
	ld.global.f32 	%f1507, [%rd10+1504];
	fma.rn.f32 	%f1508, %f1505, %f1506, %f1507;
	st.global.f32 	[%rd8+1504], %f1508;
	ld.global.f32 	%f1509, [%rd8+1508];
	ld.global.f32 	%f1510, [%rd9+1508];
	ld.global.f32 	%f1511, [%rd10+1508];
	fma.rn.f32 	%f1512, %f1509, %f1510, %f1511;
	st.global.f32 	[%rd8+1508], %f1512;
	ld.global.f32 	%f1513, [%rd8+1512];
	ld.global.f32 	%f1514, [%rd9+1512];
	ld.global.f32 	%f1515, [%rd10+1512];
	fma.rn.f32 	%f1516, %f1513, %f1514, %f1515;
	st.global.f32 	[%rd8+1512], %f1516;
	ld.global.f32 	%f1517, [%rd8+1516];
	ld.global.f32 	%f1518, [%rd9+1516];
	ld.global.f32 	%f1519, [%rd10+1516];
	fma.rn.f32 	%f1520, %f1517, %f1518, %f1519;
	st.global.f32 	[%rd8+1516], %f1520;
	ld.global.f32 	%f1521, [%rd8+1520];
	ld.global.f32 	%f1522, [%rd9+1520];
	ld.global.f32 	%f1523, [%rd10+1520];
	fma.rn.f32 	%f1524, %f1521, %f1522, %f1523;
	st.global.f32 	[%rd8+1520], %f1524;
	ld.global.f32 	%f1525, [%rd8+1524];
	ld.global.f32 	%f1526, [%rd9+1524];
	ld.global.f32 	%f1527, [%rd10+1524];
	fma.rn.f32 	%f1528, %f1525, %f1526, %f1527;
	st.global.f32 	[%rd8+1524], %f1528;
	ld.global.f32 	%f1529, [%rd8+1528];
	ld.global.f32 	%f1530, [%rd9+1528];
	ld.global.f32 	%f1531, [%rd10+1528];
	fma.rn.f32 	%f1532, %f1529, %f1530, %f1531;
	st.global.f32 	[%rd8+1528], %f1532;
	ld.global.f32 	%f1533, [%rd8+1532];
	ld.global.f32 	%f1534, [%rd9+1532];
	ld.global.f32 	%f1535, [%rd10+1532];
	fma.rn.f32 	%f1536, %f1533, %f1534, %f1535;
	st.global.f32 	[%rd8+1532], %f1536;
	ld.global.f32 	%f1537, [%rd8+1536];
	ld.global.f32 	%f1538, [%rd9+1536];
	ld.global.f32 	%f1539, [%rd10+1536];
	fma.rn.f32 	%f1540, %f1537, %f1538, %f1539;
	st.global.f32 	[%rd8+1536], %f1540;
	ld.global.f32 	%f1541, [%rd8+1540];
	ld.global.f32 	%f1542, [%rd9+1540];
	ld.global.f32 	%f1543, [%rd10+1540];
	fma.rn.f32 	%f1544, %f1541, %f1542, %f1543;
	st.global.f32 	[%rd8+1540], %f1544;
	ld.global.f32 	%f1545, [%rd8+1544];
	ld.global.f32 	%f1546, [%rd9+1544];
	ld.global.f32 	%f1547, [%rd10+1544];
	fma.rn.f32 	%f1548, %f1545, %f1546, %f1547;
	st.global.f32 	[%rd8+1544], %f1548;
	ld.global.f32 	%f1549, [%rd8+1548];
	ld.global.f32 	%f1550, [%rd9+1548];
	ld.global.f32 	%f1551, [%rd10+1548];
	fma.rn.f32 	%f1552, %f1549, %f1550, %f1551;
	st.global.f32 	[%rd8+1548], %f1552;
	ld.global.f32 	%f1553, [%rd8+1552];
	ld.global.f32 	%f1554, [%rd9+1552];
	ld.global.f32 	%f1555, [%rd10+1552];
	fma.rn.f32 	%f1556, %f1553, %f1554, %f1555;
	st.global.f32 	[%rd8+1552], %f1556;
	ld.global.f32 	%f1557, [%rd8+1556];
	ld.global.f32 	%f1558, [%rd9+1556];
	ld.global.f32 	%f1559, [%rd10+1556];
	fma.rn.f32 	%f1560, %f1557, %f1558, %f1559;
	st.global.f32 	[%rd8+1556], %f1560;
	ld.global.f32 	%f1561, [%rd8+1560];
	ld.global.f32 	%f1562, [%rd9+1560];
	ld.global.f32 	%f1563, [%rd10+1560];
	fma.rn.f32 	%f1564, %f1561, %f1562, %f1563;
	st.global.f32 	[%rd8+1560], %f1564;
	ld.global.f32 	%f1565, [%rd8+1564];
	ld.global.f32 	%f1566, [%rd9+1564];
	ld.global.f32 	%f1567, [%rd10+1564];
	fma.rn.f32 	%f1568, %f1565, %f1566, %f1567;
	st.global.f32 	[%rd8+1564], %f1568;
	ld.global.f32 	%f1569, [%rd8+1568];
	ld.global.f32 	%f1570, [%rd9+1568];
	ld.global.f32 	%f1571, [%rd10+1568];
	fma.rn.f32 	%f1572, %f1569, %f1570, %f1571;
	st.global.f32 	[%rd8+1568], %f1572;
	ld.global.f32 	%f1573, [%rd8+1572];
	ld.global.f32 	%f1574, [%rd9+1572];
	ld.global.f32 	%f1575, [%rd10+1572];
	fma.rn.f32 	%f1576, %f1573, %f1574, %f1575;
	st.global.f32 	[%rd8+1572], %f1576;
	ld.global.f32 	%f1577, [%rd8+1576];
	ld.global.f32 	%f1578, [%rd9+1576];
	ld.global.f32 	%f1579, [%rd10+1576];
	fma.rn.f32 	%f1580, %f1577, %f1578, %f1579;
	st.global.f32 	[%rd8+1576], %f1580;
	ld.global.f32 	%f1581, [%rd8+1580];
	ld.global.f32 	%f1582, [%rd9+1580];
	ld.global.f32 	%f1583, [%rd10+1580];
	fma.rn.f32 	%f1584, %f1581, %f1582, %f1583;
	st.global.f32 	[%rd8+1580], %f1584;
	ld.global.f32 	%f1585, [%rd8+1584];
	ld.global.f32 	%f1586, [%rd9+1584];
	ld.global.f32 	%f1587, [%rd10+1584];
	fma.rn.f32 	%f1588, %f1585, %f1586, %f1587;
	st.global.f32 	[%rd8+1584], %f1588;
	ld.global.f32 	%f1589, [%rd8+1588];
	ld.global.f32 	%f1590, [%rd9+1588];
	ld.global.f32 	%f1591, [%rd10+1588];
	fma.rn.f32 	%f1592, %f1589, %f1590, %f1591;
	st.global.f32 	[%rd8+1588], %f1592;
	ld.global.f32 	%f1593, [%rd8+1592];
	ld.global.f32 	%f1594, [%rd9+1592];
	ld.global.f32 	%f1595, [%rd10+1592];
	fma.rn.f32 	%f1596, %f1593, %f1594, %f1595;
	st.global.f32 	[%rd8+1592], %f1596;
	ld.global.f32 	%f1597, [%rd8+1596];
	ld.global.f32 	%f1598, [%rd9+1596];
	ld.global.f32 	%f1599, [%rd10+1596];
	fma.rn.f32 	%f1600, %f1597, %f1598, %f1599;
	st.global.f32 	[%rd8+1596], %f1600;
	ld.global.f32 	%f1601, [%rd8+1600];
	ld.global.f32 	%f1602, [%rd9+1600];
	ld.global.f32 	%f1603, [%rd10+1600];
	fma.rn.f32 	%f1604, %f1601, %f1602, %f1603;
	st.global.f32 	[%rd8+1600], %f1604;
	ld.global.f32 	%f1605, [%rd8+1604];
	ld.global.f32 	%f1606, [%rd9+1604];
	ld.global.f32 	%f1607, [%rd10+1604];
	fma.rn.f32 	%f1608, %f1605, %f1606, %f1607;
	st.global.f32 	[%rd8+1604], %f1608;
	ld.global.f32 	%f1609, [%rd8+1608];
	ld.global.f32 	%f1610, [%rd9+1608];
	ld.global.f32 	%f1611, [%rd10+1608];
	fma.rn.f32 	%f1612, %f1609, %f1610, %f1611;
	st.global.f32 	[%rd8+1608], %f1612;
	ld.global.f32 	%f1613, [%rd8+1612];
	ld.global.f32 	%f1614, [%rd9+1612];
	ld.global.f32 	%f1615, [%rd10+1612];
	fma.rn.f32 	%f1616, %f1613, %f1614, %f1615;
	st.global.f32 	[%rd8+1612], %f1616;
	ld.global.f32 	%f1617, [%rd8+1616];
	ld.global.f32 	%f1618, [%rd9+1616];
	ld.global.f32 	%f1619, [%rd10+1616];
	fma.rn.f32 	%f1620, %f1617, %f1618, %f1619;
	st.global.f32 	[%rd8+1616], %f1620;
	ld.global.f32 	%f1621, [%rd8+1620];
	ld.global.f32 	%f1622, [%rd9+1620];
	ld.global.f32 	%f1623, [%rd10+1620];
	fma.rn.f32 	%f1624, %f1621, %f1622, %f1623;
	st.global.f32 	[%rd8+1620], %f1624;
	ld.global.f32 	%f1625, [%rd8+1624];
	ld.global.f32 	%f1626, [%rd9+1624];
	ld.global.f32 	%f1627, [%rd10+1624];
	fma.rn.f32 	%f1628, %f1625, %f1626, %f1627;
	st.global.f32 	[%rd8+1624], %f1628;
	ld.global.f32 	%f1629, [%rd8+1628];
	ld.global.f32 	%f1630, [%rd9+1628];
	ld.global.f32 	%f1631, [%rd10+1628];
	fma.rn.f32 	%f1632, %f1629, %f1630, %f1631;
	st.global.f32 	[%rd8+1628], %f1632;
	ld.global.f32 	%f1633, [%rd8+1632];
	ld.global.f32 	%f1634, [%rd9+1632];
	ld.global.f32 	%f1635, [%rd10+1632];
	fma.rn.f32 	%f1636, %f1633, %f1634, %f1635;
	st.global.f32 	[%rd8+1632], %f1636;
	ld.global.f32 	%f1637, [%rd8+1636];
	ld.global.f32 	%f1638, [%rd9+1636];
	ld.global.f32 	%f1639, [%rd10+1636];
	fma.rn.f32 	%f1640, %f1637, %f1638, %f1639;
	st.global.f32 	[%rd8+1636], %f1640;
	ld.global.f32 	%f1641, [%rd8+1640];
	ld.global.f32 	%f1642, [%rd9+1640];
	ld.global.f32 	%f1643, [%rd10+1640];
	fma.rn.f32 	%f1644, %f1641, %f1642, %f1643;
	st.global.f32 	[%rd8+1640], %f1644;
	ld.global.f32 	%f1645, [%rd8+1644];
	ld.global.f32 	%f1646, [%rd9+1644];
	ld.global.f32 	%f1647, [%rd10+1644];
	fma.rn.f32 	%f1648, %f1645, %f1646, %f1647;
	st.global.f32 	[%rd8+1644], %f1648;
	ld.global.f32 	%f1649, [%rd8+1648];
	ld.global.f32 	%f1650, [%rd9+1648];
	ld.global.f32 	%f1651, [%rd10+1648];
	fma.rn.f32 	%f1652, %f1649, %f1650, %f1651;
	st.global.f32 	[%rd8+1648], %f1652;
	ld.global.f32 	%f1653, [%rd8+1652];
	ld.global.f32 	%f1654, [%rd9+1652];
	ld.global.f32 	%f1655, [%rd10+1652];
	fma.rn.f32 	%f1656, %f1653, %f1654, %f1655;
	st.global.f32 	[%rd8+1652], %f1656;
	ld.global.f32 	%f1657, [%rd8+1656];
	ld.global.f32 	%f1658, [%rd9+1656];
	ld.global.f32 	%f1659, [%rd10+1656];
	fma.rn.f32 	%f1660, %f1657, %f1658, %f1659;
	st.global.f32 	[%rd8+1656], %f1660;
	ld.global.f32 	%f1661, [%rd8+1660];
	ld.global.f32 	%f1662, [%rd9+1660];
	ld.global.f32 	%f1663, [%rd10+1660];
	fma.rn.f32 	%f1664, %f1661, %f1662, %f1663;
	st.global.f32 	[%rd8+1660], %f1664;
	ld.global.f32 	%f1665, [%rd8+1664];
	ld.global.f32 	%f1666, [%rd9+1664];
	ld.global.f32 	%f1667, [%rd10+1664];
	fma.rn.f32 	%f1668, %f1665, %f1666, %f1667;
	st.global.f32 	[%rd8+1664], %f1668;
	ld.global.f32 	%f1669, [%rd8+1668];
	ld.global.f32 	%f1670, [%rd9+1668];
	ld.global.f32 	%f1671, [%rd10+1668];
	fma.rn.f32 	%f1672, %f1669, %f1670, %f1671;
	st.global.f32 	[%rd8+1668], %f1672;
	ld.global.f32 	%f1673, [%rd8+1672];
	ld.global.f32 	%f1674, [%rd9+1672];
	ld.global.f32 	%f1675, [%rd10+1672];
	fma.rn.f32 	%f1676, %f1673, %f1674, %f1675;
	st.global.f32 	[%rd8+1672], %f1676;
	ld.global.f32 	%f1677, [%rd8+1676];
	ld.global.f32 	%f1678, [%rd9+1676];
	ld.global.f32 	%f1679, [%rd10+1676];
	fma.rn.f32 	%f1680, %f1677, %f1678, %f1679;
	st.global.f32 	[%rd8+1676], %f1680;
	ld.global.f32 	%f1681, [%rd8+1680];
	ld.global.f32 	%f1682, [%rd9+1680];
	ld.global.f32 	%f1683, [%rd10+1680];
	fma.rn.f32 	%f1684, %f1681, %f1682, %f1683;
	st.global.f32 	[%rd8+1680], %f1684;
	ld.global.f32 	%f1685, [%rd8+1684];
	ld.global.f32 	%f1686, [%rd9+1684];
	ld.global.f32 	%f1687, [%rd10+1684];
	fma.rn.f32 	%f1688, %f1685, %f1686, %f1687;
	st.global.f32 	[%rd8+1684], %f1688;
	ld.global.f32 	%f1689, [%rd8+1688];
	ld.global.f32 	%f1690, [%rd9+1688];
	ld.global.f32 	%f1691, [%rd10+1688];
	fma.rn.f32 	%f1692, %f1689, %f1690, %f1691;
	st.global.f32 	[%rd8+1688], %f1692;
	ld.global.f32 	%f1693, [%rd8+1692];
	ld.global.f32 	%f1694, [%rd9+1692];
	ld.global.f32 	%f1695, [%rd10+1692];
	fma.rn.f32 	%f1696, %f1693, %f1694, %f1695;
	st.global.f32 	[%rd8+1692], %f1696;
	ld.global.f32 	%f1697, [%rd8+1696];
	ld.global.f32 	%f1698, [%rd9+1696];
	ld.global.f32 	%f1699, [%rd10+1696];
	fma.rn.f32 	%f1700, %f1697, %f1698, %f1699;
	st.global.f32 	[%rd8+1696], %f1700;
	ld.global.f32 	%f1701, [%rd8+1700];
	ld.global.f32 	%f1702, [%rd9+1700];
	ld.global.f32 	%f1703, [%rd10+1700];
	fma.rn.f32 	%f1704, %f1701, %f1702, %f1703;
	st.global.f32 	[%rd8+1700], %f1704;
	ld.global.f32 	%f1705, [%rd8+1704];
	ld.global.f32 	%f1706, [%rd9+1704];
	ld.global.f32 	%f1707, [%rd10+1704];
	fma.rn.f32 	%f1708, %f1705, %f1706, %f1707;
	st.global.f32 	[%rd8+1704], %f1708;
	ld.global.f32 	%f1709, [%rd8+1708];
	ld.global.f32 	%f1710, [%rd9+1708];
	ld.global.f32 	%f1711, [%rd10+1708];
	fma.rn.f32 	%f1712, %f1709, %f1710, %f1711;
	st.global.f32 	[%rd8+1708], %f1712;
	ld.global.f32 	%f1713, [%rd8+1712];
	ld.global.f32 	%f1714, [%rd9+1712];
	ld.global.f32 	%f1715, [%rd10+1712];
	fma.rn.f32 	%f1716, %f1713, %f1714, %f1715;
	st.global.f32 	[%rd8+1712], %f1716;
	ld.global.f32 	%f1717, [%rd8+1716];
	ld.global.f32 	%f1718, [%rd9+1716];
	ld.global.f32 	%f1719, [%rd10+1716];
	fma.rn.f32 	%f1720, %f1717, %f1718, %f1719;
	st.global.f32 	[%rd8+1716], %f1720;
	ld.global.f32 	%f1721, [%rd8+1720];
	ld.global.f32 	%f1722, [%rd9+1720];
	ld.global.f32 	%f1723, [%rd10+1720];
	fma.rn.f32 	%f1724, %f1721, %f1722, %f1723;
	st.global.f32 	[%rd8+1720], %f1724;
	ld.global.f32 	%f1725, [%rd8+1724];
	ld.global.f32 	%f1726, [%rd9+1724];
	ld.global.f32 	%f1727, [%rd10+1724];
	fma.rn.f32 	%f1728, %f1725, %f1726, %f1727;
	st.global.f32 	[%rd8+1724], %f1728;
	ld.global.f32 	%f1729, [%rd8+1728];
	ld.global.f32 	%f1730, [%rd9+1728];
	ld.global.f32 	%f1731, [%rd10+1728];
	fma.rn.f32 	%f1732, %f1729, %f1730, %f1731;
	st.global.f32 	[%rd8+1728], %f1732;
	ld.global.f32 	%f1733, [%rd8+1732];
	ld.global.f32 	%f1734, [%rd9+1732];
	ld.global.f32 	%f1735, [%rd10+1732];
	fma.rn.f32 	%f1736, %f1733, %f1734, %f1735;
	st.global.f32 	[%rd8+1732], %f1736;
	ld.global.f32 	%f1737, [%rd8+1736];
	ld.global.f32 	%f1738, [%rd9+1736];
	ld.global.f32 	%f1739, [%rd10+1736];
	fma.rn.f32 	%f1740, %f1737, %f1738, %f1739;
	st.global.f32 	[%rd8+1736], %f1740;
	ld.global.f32 	%f1741, [%rd8+1740];
	ld.global.f32 	%f1742, [%rd9+1740];
	ld.global.f32 	%f1743, [%rd10+1740];
	fma.rn.f32 	%f1744, %f1741, %f1742, %f1743;
	st.global.f32 	[%rd8+1740], %f1744;
	ld.global.f32 	%f1745, [%rd8+1744];
	ld.global.f32 	%f1746, [%rd9+1744];
	ld.global.f32 	%f1747, [%rd10+1744];
	fma.rn.f32 	%f1748, %f1745, %f1746, %f1747;
	st.global.f32 	[%rd8+1744], %f1748;
	ld.global.f32 	%f1749, [%rd8+1748];
	ld.global.f32 	%f1750, [%rd9+1748];
	ld.global.f32 	%f1751, [%rd10+1748];
	fma.rn.f32 	%f1752, %f1749, %f1750, %f1751;
	st.global.f32 	[%rd8+1748], %f1752;
	ld.global.f32 	%f1753, [%rd8+1752];
	ld.global.f32 	%f1754, [%rd9+1752];
	ld.global.f32 	%f1755, [%rd10+1752];
	fma.rn.f32 	%f1756, %f1753, %f1754, %f1755;
	st.global.f32 	[%rd8+1752], %f1756;
	ld.global.f32 	%f1757, [%rd8+1756];
	ld.global.f32 	%f1758, [%rd9+1756];
	ld.global.f32 	%f1759, [%rd10+1756];
	fma.rn.f32 	%f1760, %f1757, %f1758, %f1759;
	st.global.f32 	[%rd8+1756], %f1760;
	ld.global.f32 	%f1761, [%rd8+1760];
	ld.global.f32 	%f1762, [%rd9+1760];
	ld.global.f32 	%f1763, [%rd10+1760];
	fma.rn.f32 	%f1764, %f1761, %f1762, %f1763;
	st.global.f32 	[%rd8+1760], %f1764;
	ld.global.f32 	%f1765, [%rd8+1764];
	ld.global.f32 	%f1766, [%rd9+1764];
	ld.global.f32 	%f1767, [%rd10+1764];
	fma.rn.f32 	%f1768, %f1765, %f1766, %f1767;
	st.global.f32 	[%rd8+1764], %f1768;
	ld.global.f32 	%f1769, [%rd8+1768];
	ld.global.f32 	%f1770, [%rd9+1768];
	ld.global.f32 	%f1771, [%rd10+1768];
	fma.rn.f32 	%f1772, %f1769, %f1770, %f1771;
	st.global.f32 	[%rd8+1768], %f1772;
	ld.global.f32 	%f1773, [%rd8+1772];
	ld.global.f32 	%f1774, [%rd9+1772];
	ld.global.f32 	%f1775, [%rd10+1772];
	fma.rn.f32 	%f1776, %f1773, %f1774, %f1775;
	st.global.f32 	[%rd8+1772], %f1776;
	ld.global.f32 	%f1777, [%rd8+1776];
	ld.global.f32 	%f1778, [%rd9+1776];
	ld.global.f32 	%f1779, [%rd10+1776];
	fma.rn.f32 	%f1780, %f1777, %f1778, %f1779;
	st.global.f32 	[%rd8+1776], %f1780;
	ld.global.f32 	%f1781, [%rd8+1780];
	ld.global.f32 	%f1782, [%rd9+1780];
	ld.global.f32 	%f1783, [%rd10+1780];
	fma.rn.f32 	%f1784, %f1781, %f1782, %f1783;
	st.global.f32 	[%rd8+1780], %f1784;
	ld.global.f32 	%f1785, [%rd8+1784];
	ld.global.f32 	%f1786, [%rd9+1784];
	ld.global.f32 	%f1787, [%rd10+1784];
	fma.rn.f32 	%f1788, %f1785, %f1786, %f1787;
	st.global.f32 	[%rd8+1784], %f1788;
	ld.global.f32 	%f1789, [%rd8+1788];
	ld.global.f32 	%f1790, [%rd9+1788];
	ld.global.f32 	%f1791, [%rd10+1788];
	fma.rn.f32 	%f1792, %f1789, %f1790, %f1791;
	st.global.f32 	[%rd8+1788], %f1792;
	ld.global.f32 	%f1793, [%rd8+1792];
	ld.global.f32 	%f1794, [%rd9+1792];
	ld.global.f32 	%f1795, [%rd10+1792];
	fma.rn.f32 	%f1796, %f1793, %f1794, %f1795;
	st.global.f32 	[%rd8+1792], %f1796;
	ld.global.f32 	%f1797, [%rd8+1796];
	ld.global.f32 	%f1798, [%rd9+1796];
	ld.global.f32 	%f1799, [%rd10+1796];
	fma.rn.f32 	%f1800, %f1797, %f1798, %f1799;
	st.global.f32 	[%rd8+1796], %f1800;
	ld.global.f32 	%f1801, [%rd8+1800];
	ld.global.f32 	%f1802, [%rd9+1800];
	ld.global.f32 	%f1803, [%rd10+1800];
	fma.rn.f32 	%f1804, %f1801, %f1802, %f1803;
	st.global.f32 	[%rd8+1800], %f1804;
	ld.global.f32 	%f1805, [%rd8+1804];
	ld.global.f32 	%f1806, [%rd9+1804];
	ld.global.f32 	%f1807, [%rd10+1804];
	fma.rn.f32 	%f1808, %f1805, %f1806, %f1807;
	st.global.f32 	[%rd8+1804], %f1808;
	ld.global.f32 	%f1809, [%rd8+1808];
	ld.global.f32 	%f1810, [%rd9+1808];
	ld.global.f32 	%f1811, [%rd10+1808];
	fma.rn.f32 	%f1812, %f1809, %f1810, %f1811;
	st.global.f32 	[%rd8+1808], %f1812;
	ld.global.f32 	%f1813, [%rd8+1812];
	ld.global.f32 	%f1814, [%rd9+1812];
	ld.global.f32 	%f1815, [%rd10+1812];
	fma.rn.f32 	%f1816, %f1813, %f1814, %f1815;
	st.global.f32 	[%rd8+1812], %f1816;
	ld.global.f32 	%f1817, [%rd8+1816];
	ld.global.f32 	%f1818, [%rd9+1816];
	ld.global.f32 	%f1819, [%rd10+1816];
	fma.rn.f32 	%f1820, %f1817, %f1818, %f1819;
	st.global.f32 	[%rd8+1816], %f1820;
	ld.global.f32 	%f1821, [%rd8+1820];
	ld.global.f32 	%f1822, [%rd9+1820];
	ld.global.f32 	%f1823, [%rd10+1820];
	fma.rn.f32 	%f1824, %f1821, %f1822, %f1823;
	st.global.f32 	[%rd8+1820], %f1824;
	ld.global.f32 	%f1825, [%rd8+1824];
	ld.global.f32 	%f1826, [%rd9+1824];
	ld.global.f32 	%f1827, [%rd10+1824];
	fma.rn.f32 	%f1828, %f1825, %f1826, %f1827;
	st.global.f32 	[%rd8+1824], %f1828;
	ld.global.f32 	%f1829, [%rd8+1828];
	ld.global.f32 	%f1830, [%rd9+1828];
	ld.global.f32 	%f1831, [%rd10+1828];
	fma.rn.f32 	%f1832, %f1829, %f1830, %f1831;
	st.global.f32 	[%rd8+1828], %f1832;
	ld.global.f32 	%f1833, [%rd8+1832];
	ld.global.f32 	%f1834, [%rd9+1832];
	ld.global.f32 	%f1835, [%rd10+1832];
	fma.rn.f32 	%f1836, %f1833, %f1834, %f1835;
	st.global.f32 	[%rd8+1832], %f1836;
	ld.global.f32 	%f1837, [%rd8+1836];
	ld.global.f32 	%f1838, [%rd9+1836];
	ld.global.f32 	%f1839, [%rd10+1836];
	fma.rn.f32 	%f1840, %f1837, %f1838, %f1839;
	st.global.f32 	[%rd8+1836], %f1840;
	ld.global.f32 	%f1841, [%rd8+1840];
	ld.global.f32 	%f1842, [%rd9+1840];
	ld.global.f32 	%f1843, [%rd10+1840];
	fma.rn.f32 	%f1844, %f1841, %f1842, %f1843;
	st.global.f32 	[%rd8+1840], %f1844;
	ld.global.f32 	%f1845, [%rd8+1844];
	ld.global.f32 	%f1846, [%rd9+1844];
	ld.global.f32 	%f1847, [%rd10+1844];
	fma.rn.f32 	%f1848, %f1845, %f1846, %f1847;
	st.global.f32 	[%rd8+1844], %f1848;
	ld.global.f32 	%f1849, [%rd8+1848];
	ld.global.f32 	%f1850, [%rd9+1848];
	ld.global.f32 	%f1851, [%rd10+1848];
	fma.rn.f32 	%f1852, %f1849, %f1850, %f1851;
	st.global.f32 	[%rd8+1848], %f1852;
	ld.global.f32 	%f1853, [%rd8+1852];
	ld.global.f32 	%f1854, [%rd9+1852];
	ld.global.f32 	%f1855, [%rd10+1852];
	fma.rn.f32 	%f1856, %f1853, %f1854, %f1855;
	st.global.f32 	[%rd8+1852], %f1856;
	ld.global.f32 	%f1857, [%rd8+1856];
	ld.global.f32 	%f1858, [%rd9+1856];
	ld.global.f32 	%f1859, [%rd10+1856];
	fma.rn.f32 	%f1860, %f1857, %f1858, %f1859;
	st.global.f32 	[%rd8+1856], %f1860;
	ld.global.f32 	%f1861, [%rd8+1860];
	ld.global.f32 	%f1862, [%rd9+1860];
	ld.global.f32 	%f1863, [%rd10+1860];
	fma.rn.f32 	%f1864, %f1861, %f1862, %f1863;
	st.global.f32 	[%rd8+1860], %f1864;
	ld.global.f32 	%f1865, [%rd8+1864];
	ld.global.f32 	%f1866, [%rd9+1864];
	ld.global.f32 	%f1867, [%rd10+1864];
	fma.rn.f32 	%f1868, %f1865, %f1866, %f1867;
	st.global.f32 	[%rd8+1864], %f1868;
	ld.global.f32 	%f1869, [%rd8+1868];
	ld.global.f32 	%f1870, [%rd9+1868];
	ld.global.f32 	%f1871, [%rd10+1868];
	fma.rn.f32 	%f1872, %f1869, %f1870, %f1871;
	st.global.f32 	[%rd8+1868], %f1872;
	ld.global.f32 	%f1873, [%rd8+1872];
	ld.global.f32 	%f1874, [%rd9+1872];
	ld.global.f32 	%f1875, [%rd10+1872];
	fma.rn.f32 	%f1876, %f1873, %f1874, %f1875;
	st.global.f32 	[%rd8+1872], %f1876;
	ld.global.f32 	%f1877, [%rd8+1876];
	ld.global.f32 	%f1878, [%rd9+1876];
	ld.global.f32 	%f1879, [%rd10+1876];
	fma.rn.f32 	%f1880, %f1877, %f1878, %f1879;
	st.global.f32 	[%rd8+1876], %f1880;
	ld.global.f32 	%f1881, [%rd8+1880];
	ld.global.f32 	%f1882, [%rd9+1880];
	ld.global.f32 	%f1883, [%rd10+1880];
	fma.rn.f32 	%f1884, %f1881, %f1882, %f1883;
	st.global.f32 	[%rd8+1880], %f1884;
	ld.global.f32 	%f1885, [%rd8+1884];
	ld.global.f32 	%f1886, [%rd9+1884];
	ld.global.f32 	%f1887, [%rd10+1884];
	fma.rn.f32 	%f1888, %f1885, %f1886, %f1887;
	st.global.f32 	[%rd8+1884], %f1888;
	ld.global.f32 	%f1889, [%rd8+1888];
	ld.global.f32 	%f1890, [%rd9+1888];
	ld.global.f32 	%f1891, [%rd10+1888];
	fma.rn.f32 	%f1892, %f1889, %f1890, %f1891;
	st.global.f32 	[%rd8+1888], %f1892;
	ld.global.f32 	%f1893, [%rd8+1892];
	ld.global.f32 	%f1894, [%rd9+1892];
	ld.global.f32 	%f1895, [%rd10+1892];
	fma.rn.f32 	%f1896, %f1893, %f1894, %f1895;
	st.global.f32 	[%rd8+1892], %f1896;
	ld.global.f32 	%f1897, [%rd8+1896];
	ld.global.f32 	%f1898, [%rd9+1896];
	ld.global.f32 	%f1899, [%rd10+1896];
	fma.rn.f32 	%f1900, %f1897, %f1898, %f1899;
	st.global.f32 	[%rd8+1896], %f1900;
	ld.global.f32 	%f1901, [%rd8+1900];
	ld.global.f32 	%f1902, [%rd9+1900];
	ld.global.f32 	%f1903, [%rd10+1900];
	fma.rn.f32 	%f1904, %f1901, %f1902, %f1903;
	st.global.f32 	[%rd8+1900], %f1904;
	ld.global.f32 	%f1905, [%rd8+1904];
	ld.global.f32 	%f1906, [%rd9+1904];
	ld.global.f32 	%f1907, [%rd10+1904];
	fma.rn.f32 	%f1908, %f1905, %f1906, %f1907;
	st.global.f32 	[%rd8+1904], %f1908;
	ld.global.f32 	%f1909, [%rd8+1908];
	ld.global.f32 	%f1910, [%rd9+1908];
	ld.global.f32 	%f1911, [%rd10+1908];
	fma.rn.f32 	%f1912, %f1909, %f1910, %f1911;
	st.global.f32 	[%rd8+1908], %f1912;
	ld.global.f32 	%f1913, [%rd8+1912];
	ld.global.f32 	%f1914, [%rd9+1912];
	ld.global.f32 	%f1915, [%rd10+1912];
	fma.rn.f32 	%f1916, %f1913, %f1914, %f1915;
	st.global.f32 	[%rd8+1912], %f1916;
	ld.global.f32 	%f1917, [%rd8+1916];
	ld.global.f32 	%f1918, [%rd9+1916];
	ld.global.f32 	%f1919, [%rd10+1916];
	fma.rn.f32 	%f1920, %f1917, %f1918, %f1919;
	st.global.f32 	[%rd8+1916], %f1920;
	ld.global.f32 	%f1921, [%rd8+1920];
	ld.global.f32 	%f1922, [%rd9+1920];
	ld.global.f32 	%f1923, [%rd10+1920];
	fma.rn.f32 	%f1924, %f1921, %f1922, %f1923;
	st.global.f32 	[%rd8+1920], %f1924;
	ld.global.f32 	%f1925, [%rd8+1924];
	ld.global.f32 	%f1926, [%rd9+1924];
	ld.global.f32 	%f1927, [%rd10+1924];
	fma.rn.f32 	%f1928, %f1925, %f1926, %f1927;
	st.global.f32 	[%rd8+1924], %f1928;
	ld.global.f32 	%f1929, [%rd8+1928];
	ld.global.f32 	%f1930, [%rd9+1928];
	ld.global.f32 	%f1931, [%rd10+1928];
	fma.rn.f32 	%f1932, %f1929, %f1930, %f1931;
	st.global.f32 	[%rd8+1928], %f1932;
	ld.global.f32 	%f1933, [%rd8+1932];
	ld.global.f32 	%f1934, [%rd9+1932];
	ld.global.f32 	%f1935, [%rd10+1932];
	fma.rn.f32 	%f1936, %f1933, %f1934, %f1935;
	st.global.f32 	[%rd8+1932], %f1936;
	ld.global.f32 	%f1937, [%rd8+1936];
	ld.global.f32 	%f1938, [%rd9+1936];
	ld.global.f32 	%f1939, [%rd10+1936];
	fma.rn.f32 	%f1940, %f1937, %f1938, %f1939;
	st.global.f32 	[%rd8+1936], %f1940;
	ld.global.f32 	%f1941, [%rd8+1940];
	ld.global.f32 	%f1942, [%rd9+1940];
	ld.global.f32 	%f1943, [%rd10+1940];
	fma.rn.f32 	%f1944, %f1941, %f1942, %f1943;
	st.global.f32 	[%rd8+1940], %f1944;
	ld.global.f32 	%f1945, [%rd8+1944];
	ld.global.f32 	%f1946, [%rd9+1944];
	ld.global.f32 	%f1947, [%rd10+1944];
	fma.rn.f32 	%f1948, %f1945, %f1946, %f1947;
	st.global.f32 	[%rd8+1944], %f1948;
	ld.global.f32 	%f1949, [%rd8+1948];
	ld.global.f32 	%f1950, [%rd9+1948];
	ld.global.f32 	%f1951, [%rd10+1948];
	fma.rn.f32 	%f1952, %f1949, %f1950, %f1951;
	st.global.f32 	[%rd8+1948], %f1952;
	ld.global.f32 	%f1953, [%rd8+1952];
	ld.global.f32 	%f1954, [%rd9+1952];
	ld.global.f32 	%f1955, [%rd10+1952];
	fma.rn.f32 	%f1956, %f1953, %f1954, %f1955;
	st.global.f32 	[%rd8+1952], %f1956;
	ld.global.f32 	%f1957, [%rd8+1956];
	ld.global.f32 	%f1958, [%rd9+1956];
	ld.global.f32 	%f1959, [%rd10+1956];
	fma.rn.f32 	%f1960, %f1957, %f1958, %f1959;
	st.global.f32 	[%rd8+1956], %f1960;
	ld.global.f32 	%f1961, [%rd8+1960];
	ld.global.f32 	%f1962, [%rd9+1960];
	ld.global.f32 	%f1963, [%rd10+1960];
	fma.rn.f32 	%f1964, %f1961, %f1962, %f1963;
	st.global.f32 	[%rd8+1960], %f1964;
	ld.global.f32 	%f1965, [%rd8+1964];
	ld.global.f32 	%f1966, [%rd9+1964];
	ld.global.f32 	%f1967, [%rd10+1964];
	fma.rn.f32 	%f1968, %f1965, %f1966, %f1967;
	st.global.f32 	[%rd8+1964], %f1968;
	ld.global.f32 	%f1969, [%rd8+1968];
	ld.global.f32 	%f1970, [%rd9+1968];
	ld.global.f32 	%f1971, [%rd10+1968];
	fma.rn.f32 	%f1972, %f1969, %f1970, %f1971;
	st.global.f32 	[%rd8+1968], %f1972;
	ld.global.f32 	%f1973, [%rd8+1972];
	ld.global.f32 	%f1974, [%rd9+1972];
	ld.global.f32 	%f1975, [%rd10+1972];
	fma.rn.f32 	%f1976, %f1973, %f1974, %f1975;
	st.global.f32 	[%rd8+1972], %f1976;
	ld.global.f32 	%f1977, [%rd8+1976];
	ld.global.f32 	%f1978, [%rd9+1976];
	ld.global.f32 	%f1979, [%rd10+1976];
	fma.rn.f32 	%f1980, %f1977, %f1978, %f1979;
	st.global.f32 	[%rd8+1976], %f1980;
	ld.global.f32 	%f1981, [%rd8+1980];
	ld.global.f32 	%f1982, [%rd9+1980];
	ld.global.f32 	%f1983, [%rd10+1980];
	fma.rn.f32 	%f1984, %f1981, %f1982, %f1983;
	st.global.f32 	[%rd8+1980], %f1984;
	ld.global.f32 	%f1985, [%rd8+1984];
	ld.global.f32 	%f1986, [%rd9+1984];
	ld.global.f32 	%f1987, [%rd10+1984];
	fma.rn.f32 	%f1988, %f1985, %f1986, %f1987;
	st.global.f32 	[%rd8+1984], %f1988;
	ld.global.f32 	%f1989, [%rd8+1988];
	ld.global.f32 	%f1990, [%rd9+1988];
	ld.global.f32 	%f1991, [%rd10+1988];
	fma.rn.f32 	%f1992, %f1989, %f1990, %f1991;
	st.global.f32 	[%rd8+1988], %f1992;
	ld.global.f32 	%f1993, [%rd8+1992];
	ld.global.f32 	%f1994, [%rd9+1992];
	ld.global.f32 	%f1995, [%rd10+1992];
	fma.rn.f32 	%f1996, %f1993, %f1994, %f1995;
	st.global.f32 	[%rd8+1992], %f1996;
	ld.global.f32 	%f1997, [%rd8+1996];
	ld.global.f32 	%f1998, [%rd9+1996];
	ld.global.f32 	%f1999, [%rd10+1996];
	fma.rn.f32 	%f2000, %f1997, %f1998, %f1999;
	st.global.f32 	[%rd8+1996], %f2000;
	ld.global.f32 	%f2001, [%rd8+2000];
	ld.global.f32 	%f2002, [%rd9+2000];
	ld.global.f32 	%f2003, [%rd10+2000];
	fma.rn.f32 	%f2004, %f2001, %f2002, %f2003;
	st.global.f32 	[%rd8+2000], %f2004;
	ld.global.f32 	%f2005, [%rd8+2004];
	ld.global.f32 	%f2006, [%rd9+2004];
	ld.global.f32 	%f2007, [%rd10+2004];
	fma.rn.f32 	%f2008, %f2005, %f2006, %f2007;
	st.global.f32 	[%rd8+2004], %f2008;
	ld.global.f32 	%f2009, [%rd8+2008];
	ld.global.f32 	%f2010, [%rd9+2008];
	ld.global.f32 	%f2011, [%rd10+2008];
	fma.rn.f32 	%f2012, %f2009, %f2010, %f2011;
	st.global.f32 	[%rd8+2008], %f2012;
	ld.global.f32 	%f2013, [%rd8+2012];
	ld.global.f32 	%f2014, [%rd9+2012];
	ld.global.f32 	%f2015, [%rd10+2012];
	fma.rn.f32 	%f2016, %f2013, %f2014, %f2015;
	st.global.f32 	[%rd8+2012], %f2016;
	ld.global.f32 	%f2017, [%rd8+2016];
	ld.global.f32 	%f2018, [%rd9+2016];
	ld.global.f32 	%f2019, [%rd10+2016];
	fma.rn.f32 	%f2020, %f2017, %f2018, %f2019;
	st.global.f32 	[%rd8+2016], %f2020;
	ld.global.f32 	%f2021, [%rd8+2020];
	ld.global.f32 	%f2022, [%rd9+2020];
	ld.global.f32 	%f2023, [%rd10+2020];
	fma.rn.f32 	%f2024, %f2021, %f2022, %f2023;
	st.global.f32 	[%rd8+2020], %f2024;
	ld.global.f32 	%f2025, [%rd8+2024];
	ld.global.f32 	%f2026, [%rd9+2024];
	ld.global.f32 	%f2027, [%rd10+2024];
	fma.rn.f32 	%f2028, %f2025, %f2026, %f2027;
	st.global.f32 	[%rd8+2024], %f2028;
	ld.global.f32 	%f2029, [%rd8+2028];
	ld.global.f32 	%f2030, [%rd9+2028];
	ld.global.f32 	%f2031, [%rd10+2028];
	fma.rn.f32 	%f2032, %f2029, %f2030, %f2031;
	st.global.f32 	[%rd8+2028], %f2032;
	ld.global.f32 	%f2033, [%rd8+2032];
	ld.global.f32 	%f2034, [%rd9+2032];
	ld.global.f32 	%f2035, [%rd10+2032];
	fma.rn.f32 	%f2036, %f2033, %f2034, %f2035;
	st.global.f32 	[%rd8+2032], %f2036;
	ld.global.f32 	%f2037, [%rd8+2036];
	ld.global.f32 	%f2038, [%rd9+2036];
	ld.global.f32 	%f2039, [%rd10+2036];
	fma.rn.f32 	%f2040, %f2037, %f2038, %f2039;
	st.global.f32 	[%rd8+2036], %f2040;
	ld.global.f32 	%f2041, [%rd8+2040];
	ld.global.f32 	%f2042, [%rd9+2040];
	ld.global.f32 	%f2043, [%rd10+2040];
	fma.rn.f32 	%f2044, %f2041, %f2042, %f2043;
	st.global.f32 	[%rd8+2040], %f2044;
	ld.global.f32 	%f2045, [%rd8+2044];
	ld.global.f32 	%f2046, [%rd9+2044];
	ld.global.f32 	%f2047, [%rd10+2044];
	fma.rn.f32 	%f2048, %f2045, %f2046, %f2047;
	st.global.f32 	[%rd8+2044], %f2048;
	ld.global.f32 	%f2049, [%rd8+2048];
	ld.global.f32 	%f2050, [%rd9+2048];
	ld.global.f32 	%f2051, [%rd10+2048];
	fma.rn.f32 	%f2052, %f2049, %f2050, %f2051;
	st.global.f32 	[%rd8+2048], %f2052;
	ld.global.f32 	%f2053, [%rd8+2052];
	ld.global.f32 	%f2054, [%rd9+2052];
	ld.global.f32 	%f2055, [%rd10+2052];
	fma.rn.f32 	%f2056, %f2053, %f2054, %f2055;
	st.global.f32 	[%rd8+2052], %f2056;
	ld.global.f32 	%f2057, [%rd8+2056];
	ld.global.f32 	%f2058, [%rd9+2056];
	ld.global.f32 	%f2059, [%rd10+2056];
	fma.rn.f32 	%f2060, %f2057, %f2058, %f2059;
	st.global.f32 	[%rd8+2056], %f2060;
	ld.global.f32 	%f2061, [%rd8+2060];
	ld.global.f32 	%f2062, [%rd9+2060];
	ld.global.f32 	%f2063, [%rd10+2060];
	fma.rn.f32 	%f2064, %f2061, %f2062, %f2063;
	st.global.f32 	[%rd8+2060], %f2064;
	ld.global.f32 	%f2065, [%rd8+2064];
	ld.global.f32 	%f2066, [%rd9+2064];
	ld.global.f32 	%f2067, [%rd10+2064];
	fma.rn.f32 	%f2068, %f2065, %f2066, %f2067;
	st.global.f32 	[%rd8+2064], %f2068;
	ld.global.f32 	%f2069, [%rd8+2068];
	ld.global.f32 	%f2070, [%rd9+2068];
	ld.global.f32 	%f2071, [%rd10+2068];
	fma.rn.f32 	%f2072, %f2069, %f2070, %f2071;
	st.global.f32 	[%rd8+2068], %f2072;
	ld.global.f32 	%f2073, [%rd8+2072];
	ld.global.f32 	%f2074, [%rd9+2072];
	ld.global.f32 	%f2075, [%rd10+2072];
	fma.rn.f32 	%f2076, %f2073, %f2074, %f2075;
	st.global.f32 	[%rd8+2072], %f2076;
	ld.global.f32 	%f2077, [%rd8+2076];
	ld.global.f32 	%f2078, [%rd9+2076];
	ld.global.f32 	%f2079, [%rd10+2076];
	fma.rn.f32 	%f2080, %f2077, %f2078, %f2079;
	st.global.f32 	[%rd8+2076], %f2080;
	ld.global.f32 	%f2081, [%rd8+2080];
	ld.global.f32 	%f2082, [%rd9+2080];
	ld.global.f32 	%f2083, [%rd10+2080];
	fma.rn.f32 	%f2084, %f2081, %f2082, %f2083;
	st.global.f32 	[%rd8+2080], %f2084;
	ld.global.f32 	%f2085, [%rd8+2084];
	ld.global.f32 	%f2086, [%rd9+2084];
	ld.global.f32 	%f2087, [%rd10+2084];
	fma.rn.f32 	%f2088, %f2085, %f2086, %f2087;
	st.global.f32 	[%rd8+2084], %f2088;
	ld.global.f32 	%f2089, [%rd8+2088];
	ld.global.f32 	%f2090, [%rd9+2088];
	ld.global.f32 	%f2091, [%rd10+2088];
	fma.rn.f32 	%f2092, %f2089, %f2090, %f2091;
	st.global.f32 	[%rd8+2088], %f2092;
	ld.global.f32 	%f2093, [%rd8+2092];
	ld.global.f32 	%f2094, [%rd9+2092];
	ld.global.f32 	%f2095, [%rd10+2092];
	fma.rn.f32 	%f2096, %f2093, %f2094, %f2095;
	st.global.f32 	[%rd8+2092], %f2096;
	ld.global.f32 	%f2097, [%rd8+2096];
	ld.global.f32 	%f2098, [%rd9+2096];
	ld.global.f32 	%f2099, [%rd10+2096];
	fma.rn.f32 	%f2100, %f2097, %f2098, %f2099;
	st.global.f32 	[%rd8+2096], %f2100;
	ld.global.f32 	%f2101, [%rd8+2100];
	ld.global.f32 	%f2102, [%rd9+2100];
	ld.global.f32 	%f2103, [%rd10+2100];
	fma.rn.f32 	%f2104, %f2101, %f2102, %f2103;
	st.global.f32 	[%rd8+2100], %f2104;
	ld.global.f32 	%f2105, [%rd8+2104];
	ld.global.f32 	%f2106, [%rd9+2104];
	ld.global.f32 	%f2107, [%rd10+2104];
	fma.rn.f32 	%f2108, %f2105, %f2106, %f2107;
	st.global.f32 	[%rd8+2104], %f2108;
	ld.global.f32 	%f2109, [%rd8+2108];
	ld.global.f32 	%f2110, [%rd9+2108];
	ld.global.f32 	%f2111, [%rd10+2108];
	fma.rn.f32 	%f2112, %f2109, %f2110, %f2111;
	st.global.f32 	[%rd8+2108], %f2112;
	ld.global.f32 	%f2113, [%rd8+2112];
	ld.global.f32 	%f2114, [%rd9+2112];
	ld.global.f32 	%f2115, [%rd10+2112];
	fma.rn.f32 	%f2116, %f2113, %f2114, %f2115;
	st.global.f32 	[%rd8+2112], %f2116;
	ld.global.f32 	%f2117, [%rd8+2116];
	ld.global.f32 	%f2118, [%rd9+2116];
	ld.global.f32 	%f2119, [%rd10+2116];
	fma.rn.f32 	%f2120, %f2117, %f2118, %f2119;
	st.global.f32 	[%rd8+2116], %f2120;
	ld.global.f32 	%f2121, [%rd8+2120];
	ld.global.f32 	%f2122, [%rd9+2120];
	ld.global.f32 	%f2123, [%rd10+2120];
	fma.rn.f32 	%f2124, %f2121, %f2122, %f2123;
	st.global.f32 	[%rd8+2120], %f2124;
	ld.global.f32 	%f2125, [%rd8+2124];
	ld.global.f32 	%f2126, [%rd9+2124];
	ld.global.f32 	%f2127, [%rd10+2124];
	fma.rn.f32 	%f2128, %f2125, %f2126, %f2127;
	st.global.f32 	[%rd8+2124], %f2128;
	ld.global.f32 	%f2129, [%rd8+2128];
	ld.global.f32 	%f2130, [%rd9+2128];
	ld.global.f32 	%f2131, [%rd10+2128];
	fma.rn.f32 	%f2132, %f2129, %f2130, %f2131;
	st.global.f32 	[%rd8+2128], %f2132;
	ld.global.f32 	%f2133, [%rd8+2132];
	ld.global.f32 	%f2134, [%rd9+2132];
	ld.global.f32 	%f2135, [%rd10+2132];
	fma.rn.f32 	%f2136, %f2133, %f2134, %f2135;
	st.global.f32 	[%rd8+2132], %f2136;
	ld.global.f32 	%f2137, [%rd8+2136];
	ld.global.f32 	%f2138, [%rd9+2136];
	ld.global.f32 	%f2139, [%rd10+2136];
	fma.rn.f32 	%f2140, %f2137, %f2138, %f2139;
	st.global.f32 	[%rd8+2136], %f2140;
	ld.global.f32 	%f2141, [%rd8+2140];
	ld.global.f32 	%f2142, [%rd9+2140];
	ld.global.f32 	%f2143, [%rd10+2140];
	fma.rn.f32 	%f2144, %f2141, %f2142, %f2143;
	st.global.f32 	[%rd8+2140], %f2144;
	ld.global.f32 	%f2145, [%rd8+2144];
	ld.global.f32 	%f2146, [%rd9+2144];
	ld.global.f32 	%f2147, [%rd10+2144];
	fma.rn.f32 	%f2148, %f2145, %f2146, %f2147;
	st.global.f32 	[%rd8+2144], %f2148;
	ld.global.f32 	%f2149, [%rd8+2148];
	ld.global.f32 	%f2150, [%rd9+2148];
	ld.global.f32 	%f2151, [%rd10+2148];
	fma.rn.f32 	%f2152, %f2149, %f2150, %f2151;
	st.global.f32 	[%rd8+2148], %f2152;
	ld.global.f32 	%f2153, [%rd8+2152];
	ld.global.f32 	%f2154, [%rd9+2152];
	ld.global.f32 	%f2155, [%rd10+2152];
	fma.rn.f32 	%f2156, %f2153, %f2154, %f2155;
	st.global.f32 	[%rd8+2152], %f2156;
	ld.global.f32 	%f2157, [%rd8+2156];
	ld.global.f32 	%f2158, [%rd9+2156];
	ld.global.f32 	%f2159, [%rd10+2156];
	fma.rn.f32 	%f2160, %f2157, %f2158, %f2159;
	st.global.f32 	[%rd8+2156], %f2160;
	ld.global.f32 	%f2161, [%rd8+2160];
	ld.global.f32 	%f2162, [%rd9+2160];
	ld.global.f32 	%f2163, [%rd10+2160];
	fma.rn.f32 	%f2164, %f2161, %f2162, %f2163;
	st.global.f32 	[%rd8+2160], %f2164;
	ld.global.f32 	%f2165, [%rd8+2164];
	ld.global.f32 	%f2166, [%rd9+2164];
	ld.global.f32 	%f2167, [%rd10+2164];
	fma.rn.f32 	%f2168, %f2165, %f2166, %f2167;
	st.global.f32 	[%rd8+2164], %f2168;
	ld.global.f32 	%f2169, [%rd8+2168];
	ld.global.f32 	%f2170, [%rd9+2168];
	ld.global.f32 	%f2171, [%rd10+2168];
	fma.rn.f32 	%f2172, %f2169, %f2170, %f2171;
	st.global.f32 	[%rd8+2168], %f2172;
	ld.global.f32 	%f2173, [%rd8+2172];
	ld.global.f32 	%f2174, [%rd9+2172];
	ld.global.f32 	%f2175, [%rd10+2172];
	fma.rn.f32 	%f2176, %f2173, %f2174, %f2175;
	st.global.f32 	[%rd8+2172], %f2176;
	ld.global.f32 	%f2177, [%rd8+2176];
	ld.global.f32 	%f2178, [%rd9+2176];
	ld.global.f32 	%f2179, [%rd10+2176];
	fma.rn.f32 	%f2180, %f2177, %f2178, %f2179;
	st.global.f32 	[%rd8+2176], %f2180;
	ld.global.f32 	%f2181, [%rd8+2180];
	ld.global.f32 	%f2182, [%rd9+2180];
	ld.global.f32 	%f2183, [%rd10+2180];
	fma.rn.f32 	%f2184, %f2181, %f2182, %f2183;
	st.global.f32 	[%rd8+2180], %f2184;
	ld.global.f32 	%f2185, [%rd8+2184];
	ld.global.f32 	%f2186, [%rd9+2184];
	ld.global.f32 	%f2187, [%rd10+2184];
	fma.rn.f32 	%f2188, %f2185, %f2186, %f2187;
	st.global.f32 	[%rd8+2184], %f2188;
	ld.global.f32 	%f2189, [%rd8+2188];
	ld.global.f32 	%f2190, [%rd9+2188];
	ld.global.f32 	%f2191, [%rd10+2188];
	fma.rn.f32 	%f2192, %f2189, %f2190, %f2191;
	st.global.f32 	[%rd8+2188], %f2192;
	ld.global.f32 	%f2193, [%rd8+2192];
	ld.global.f32 	%f2194, [%rd9+2192];
	ld.global.f32 	%f2195, [%rd10+2192];
	fma.rn.f32 	%f2196, %f2193, %f2194, %f2195;
	st.global.f32 	[%rd8+2192], %f2196;
	ld.global.f32 	%f2197, [%rd8+2196];
	ld.global.f32 	%f2198, [%rd9+2196];
	ld.global.f32 	%f2199, [%rd10+2196];
	fma.rn.f32 	%f2200, %f2197, %f2198, %f2199;
	st.global.f32 	[%rd8+2196], %f2200;
	ld.global.f32 	%f2201, [%rd8+2200];
	ld.global.f32 	%f2202, [%rd9+2200];
	ld.global.f32 	%f2203, [%rd10+2200];
	fma.rn.f32 	%f2204, %f2201, %f2202, %f2203;
	st.global.f32 	[%rd8+2200], %f2204;
	ld.global.f32 	%f2205, [%rd8+2204];
	ld.global.f32 	%f2206, [%rd9+2204];
	ld.global.f32 	%f2207, [%rd10+2204];
	fma.rn.f32 	%f2208, %f2205, %f2206, %f2207;
	st.global.f32 	[%rd8+2204], %f2208;
	ld.global.f32 	%f2209, [%rd8+2208];
	ld.global.f32 	%f2210, [%rd9+2208];
	ld.global.f32 	%f2211, [%rd10+2208];
	fma.rn.f32 	%f2212, %f2209, %f2210, %f2211;
	st.global.f32 	[%rd8+2208], %f2212;
	ld.global.f32 	%f2213, [%rd8+2212];
	ld.global.f32 	%f2214, [%rd9+2212];
	ld.global.f32 	%f2215, [%rd10+2212];
	fma.rn.f32 	%f2216, %f2213, %f2214, %f2215;
	st.global.f32 	[%rd8+2212], %f2216;
	ld.global.f32 	%f2217, [%rd8+2216];
	ld.global.f32 	%f2218, [%rd9+2216];
	ld.global.f32 	%f2219, [%rd10+2216];
	fma.rn.f32 	%f2220, %f2217, %f2218, %f2219;
	st.global.f32 	[%rd8+2216], %f2220;
	ld.global.f32 	%f2221, [%rd8+2220];
	ld.global.f32 	%f2222, [%rd9+2220];
	ld.global.f32 	%f2223, [%rd10+2220];
	fma.rn.f32 	%f2224, %f2221, %f2222, %f2223;
	st.global.f32 	[%rd8+2220], %f2224;
	ld.global.f32 	%f2225, [%rd8+2224];
	ld.global.f32 	%f2226, [%rd9+2224];
	ld.global.f32 	%f2227, [%rd10+2224];
	fma.rn.f32 	%f2228, %f2225, %f2226, %f2227;
	st.global.f32 	[%rd8+2224], %f2228;
	ld.global.f32 	%f2229, [%rd8+2228];
	ld.global.f32 	%f2230, [%rd9+2228];
	ld.global.f32 	%f2231, [%rd10+2228];
	fma.rn.f32 	%f2232, %f2229, %f2230, %f2231;
	st.global.f32 	[%rd8+2228], %f2232;
	ld.global.f32 	%f2233, [%rd8+2232];
	ld.global.f32 	%f2234, [%rd9+2232];
	ld.global.f32 	%f2235, [%rd10+2232];
	fma.rn.f32 	%f2236, %f2233, %f2234, %f2235;
	st.global.f32 	[%rd8+2232], %f2236;
	ld.global.f32 	%f2237, [%rd8+2236];
	ld.global.f32 	%f2238, [%rd9+2236];
	ld.global.f32 	%f2239, [%rd10+2236];
	fma.rn.f32 	%f2240, %f2237, %f2238, %f2239;
	st.global.f32 	[%rd8+2236], %f2240;
	ld.global.f32 	%f2241, [%rd8+2240];
	ld.global.f32 	%f2242, [%rd9+2240];
	ld.global.f32 	%f2243, [%rd10+2240];
	fma.rn.f32 	%f2244, %f2241, %f2242, %f2243;
	st.global.f32 	[%rd8+2240], %f2244;
	ld.global.f32 	%f2245, [%rd8+2244];
	ld.global.f32 	%f2246, [%rd9+2244];
	ld.global.f32 	%f2247, [%rd10+2244];
	fma.rn.f32 	%f2248, %f2245, %f2246, %f2247;
	st.global.f32 	[%rd8+2244], %f2248;
	ld.global.f32 	%f2249, [%rd8+2248];
	ld.global.f32 	%f2250, [%rd9+2248];
	ld.global.f32 	%f2251, [%rd10+2248];
	fma.rn.f32 	%f2252, %f2249, %f2250, %f2251;
	st.global.f32 	[%rd8+2248], %f2252;
	ld.global.f32 	%f2253, [%rd8+2252];
	ld.global.f32 	%f2254, [%rd9+2252];
	ld.global.f32 	%f2255, [%rd10+2252];
	fma.rn.f32 	%f2256, %f2253, %f2254, %f2255;
	st.global.f32 	[%rd8+2252], %f2256;
	ld.global.f32 	%f2257, [%rd8+2256];
	ld.global.f32 	%f2258, [%rd9+2256];
	ld.global.f32 	%f2259, [%rd10+2256];
	fma.rn.f32 	%f2260, %f2257, %f2258, %f2259;
	st.global.f32 	[%rd8+2256], %f2260;
	ld.global.f32 	%f2261, [%rd8+2260];
	ld.global.f32 	%f2262, [%rd9+2260];
	ld.global.f32 	%f2263, [%rd10+2260];
	fma.rn.f32 	%f2264, %f2261, %f2262, %f2263;
	st.global.f32 	[%rd8+2260], %f2264;
	ld.global.f32 	%f2265, [%rd8+2264];
	ld.global.f32 	%f2266, [%rd9+2264];
	ld.global.f32 	%f2267, [%rd10+2264];
	fma.rn.f32 	%f2268, %f2265, %f2266, %f2267;
	st.global.f32 	[%rd8+2264], %f2268;
	ld.global.f32 	%f2269, [%rd8+2268];
	ld.global.f32 	%f2270, [%rd9+2268];
	ld.global.f32 	%f2271, [%rd10+2268];
	fma.rn.f32 	%f2272, %f2269, %f2270, %f2271;
	st.global.f32 	[%rd8+2268], %f2272;
	ld.global.f32 	%f2273, [%rd8+2272];
	ld.global.f32 	%f2274, [%rd9+2272];
	ld.global.f32 	%f2275, [%rd10+2272];
	fma.rn.f32 	%f2276, %f2273, %f2274, %f2275;
	st.global.f32 	[%rd8+2272], %f2276;
	ld.global.f32 	%f2277, [%rd8+2276];
	ld.global.f32 	%f2278, [%rd9+2276];
	ld.global.f32 	%f2279, [%rd10+2276];
	fma.rn.f32 	%f2280, %f2277, %f2278, %f2279;
	st.global.f32 	[%rd8+2276], %f2280;
	ld.global.f32 	%f2281, [%rd8+2280];
	ld.global.f32 	%f2282, [%rd9+2280];
	ld.global.f32 	%f2283, [%rd10+2280];
	fma.rn.f32 	%f2284, %f2281, %f2282, %f2283;
	st.global.f32 	[%rd8+2280], %f2284;
	ld.global.f32 	%f2285, [%rd8+2284];
	ld.global.f32 	%f2286, [%rd9+2284];
	ld.global.f32 	%f2287, [%rd10+2284];
	fma.rn.f32 	%f2288, %f2285, %f2286, %f2287;
	st.global.f32 	[%rd8+2284], %f2288;
	ld.global.f32 	%f2289, [%rd8+2288];
	ld.global.f32 	%f2290, [%rd9+2288];
	ld.global.f32 	%f2291, [%rd10+2288];
	fma.rn.f32 	%f2292, %f2289, %f2290, %f2291;
	st.global.f32 	[%rd8+2288], %f2292;
	ld.global.f32 	%f2293, [%rd8+2292];
	ld.global.f32 	%f2294, [%rd9+2292];
	ld.global.f32 	%f2295, [%rd10+2292];
	fma.rn.f32 	%f2296, %f2293, %f2294, %f2295;
	st.global.f32 	[%rd8+2292], %f2296;
	ld.global.f32 	%f2297, [%rd8+2296];
	ld.global.f32 	%f2298, [%rd9+2296];
	ld.global.f32 	%f2299, [%rd10+2296];
	fma.rn.f32 	%f2300, %f2297, %f2298, %f2299;
	st.global.f32 	[%rd8+2296], %f2300;
	ld.global.f32 	%f2301, [%rd8+2300];
	ld.global.f32 	%f2302, [%rd9+2300];
	ld.global.f32 	%f2303, [%rd10+2300];
	fma.rn.f32 	%f2304, %f2301, %f2302, %f2303;
	st.global.f32 	[%rd8+2300], %f2304;
	ld.global.f32 	%f2305, [%rd8+2304];
	ld.global.f32 	%f2306, [%rd9+2304];
	ld.global.f32 	%f2307, [%rd10+2304];
	fma.rn.f32 	%f2308, %f2305, %f2306, %f2307;
	st.global.f32 	[%rd8+2304], %f2308;
	ld.global.f32 	%f2309, [%rd8+2308];
	ld.global.f32 	%f2310, [%rd9+2308];
	ld.global.f32 	%f2311, [%rd10+2308];
	fma.rn.f32 	%f2312, %f2309, %f2310, %f2311;
	st.global.f32 	[%rd8+2308], %f2312;
	ld.global.f32 	%f2313, [%rd8+2312];
	ld.global.f32 	%f2314, [%rd9+2312];
	ld.global.f32 	%f2315, [%rd10+2312];
	fma.rn.f32 	%f2316, %f2313, %f2314, %f2315;
	st.global.f32 	[%rd8+2312], %f2316;
	ld.global.f32 	%f2317, [%rd8+2316];
	ld.global.f32 	%f2318, [%rd9+2316];
	ld.global.f32 	%f2319, [%rd10+2316];
	fma.rn.f32 	%f2320, %f2317, %f2318, %f2319;
	st.global.f32 	[%rd8+2316], %f2320;
	ld.global.f32 	%f2321, [%rd8+2320];
	ld.global.f32 	%f2322, [%rd9+2320];
	ld.global.f32 	%f2323, [%rd10+2320];
	fma.rn.f32 	%f2324, %f2321, %f2322, %f2323;
	st.global.f32 	[%rd8+2320], %f2324;
	ld.global.f32 	%f2325, [%rd8+2324];
	ld.global.f32 	%f2326, [%rd9+2324];
	ld.global.f32 	%f2327, [%rd10+2324];
	fma.rn.f32 	%f2328, %f2325, %f2326, %f2327;
	st.global.f32 	[%rd8+2324], %f2328;
	ld.global.f32 	%f2329, [%rd8+2328];
	ld.global.f32 	%f2330, [%rd9+2328];
	ld.global.f32 	%f2331, [%rd10+2328];
	fma.rn.f32 	%f2332, %f2329, %f2330, %f2331;
	st.global.f32 	[%rd8+2328], %f2332;
	ld.global.f32 	%f2333, [%rd8+2332];
	ld.global.f32 	%f2334, [%rd9+2332];
	ld.global.f32 	%f2335, [%rd10+2332];
	fma.rn.f32 	%f2336, %f2333, %f2334, %f2335;
	st.global.f32 	[%rd8+2332], %f2336;
	ld.global.f32 	%f2337, [%rd8+2336];
	ld.global.f32 	%f2338, [%rd9+2336];
	ld.global.f32 	%f2339, [%rd10+2336];
	fma.rn.f32 	%f2340, %f2337, %f2338, %f2339;
	st.global.f32 	[%rd8+2336], %f2340;
	ld.global.f32 	%f2341, [%rd8+2340];
	ld.global.f32 	%f2342, [%rd9+2340];
	ld.global.f32 	%f2343, [%rd10+2340];
	fma.rn.f32 	%f2344, %f2341, %f2342, %f2343;
	st.global.f32 	[%rd8+2340], %f2344;
	ld.global.f32 	%f2345, [%rd8+2344];
	ld.global.f32 	%f2346, [%rd9+2344];
	ld.global.f32 	%f2347, [%rd10+2344];
	fma.rn.f32 	%f2348, %f2345, %f2346, %f2347;
	st.global.f32 	[%rd8+2344], %f2348;
	ld.global.f32 	%f2349, [%rd8+2348];
	ld.global.f32 	%f2350, [%rd9+2348];
	ld.global.f32 	%f2351, [%rd10+2348];
	fma.rn.f32 	%f2352, %f2349, %f2350, %f2351;
	st.global.f32 	[%rd8+2348], %f2352;
	ld.global.f32 	%f2353, [%rd8+2352];
	ld.global.f32 	%f2354, [%rd9+2352];
	ld.global.f32 	%f2355, [%rd10+2352];
	fma.rn.f32 	%f2356, %f2353, %f2354, %f2355;
	st.global.f32 	[%rd8+2352], %f2356;
	ld.global.f32 	%f2357, [%rd8+2356];
	ld.global.f32 	%f2358, [%rd9+2356];
	ld.global.f32 	%f2359, [%rd10+2356];
	fma.rn.f32 	%f2360, %f2357, %f2358, %f2359;
	st.global.f32 	[%rd8+2356], %f2360;
	ld.global.f32 	%f2361, [%rd8+2360];
	ld.global.f32 	%f2362, [%rd9+2360];
	ld.global.f32 	%f2363, [%rd10+2360];
	fma.rn.f32 	%f2364, %f2361, %f2362, %f2363;
	st.global.f32 	[%rd8+2360], %f2364;
	ld.global.f32 	%f2365, [%rd8+2364];
	ld.global.f32 	%f2366, [%rd9+2364];
	ld.global.f32 	%f2367, [%rd10+2364];
	fma.rn.f32 	%f2368, %f2365, %f2366, %f2367;
	st.global.f32 	[%rd8+2364], %f2368;
	ld.global.f32 	%f2369, [%rd8+2368];
	ld.global.f32 	%f2370, [%rd9+2368];
	ld.global.f32 	%f2371, [%rd10+2368];
	fma.rn.f32 	%f2372, %f2369, %f2370, %f2371;
	st.global.f32 	[%rd8+2368], %f2372;
	ld.global.f32 	%f2373, [%rd8+2372];
	ld.global.f32 	%f2374, [%rd9+2372];
	ld.global.f32 	%f2375, [%rd10+2372];
	fma.rn.f32 	%f2376, %f2373, %f2374, %f2375;
	st.global.f32 	[%rd8+2372], %f2376;
	ld.global.f32 	%f2377, [%rd8+2376];
	ld.global.f32 	%f2378, [%rd9+2376];
	ld.global.f32 	%f2379, [%rd10+2376];
	fma.rn.f32 	%f2380, %f2377, %f2378, %f2379;
	st.global.f32 	[%rd8+2376], %f2380;
	ld.global.f32 	%f2381, [%rd8+2380];
	ld.global.f32 	%f2382, [%rd9+2380];
	ld.global.f32 	%f2383, [%rd10+2380];
	fma.rn.f32 	%f2384, %f2381, %f2382, %f2383;
	st.global.f32 	[%rd8+2380], %f2384;
	ld.global.f32 	%f2385, [%rd8+2384];
	ld.global.f32 	%f2386, [%rd9+2384];
	ld.global.f32 	%f2387, [%rd10+2384];
	fma.rn.f32 	%f2388, %f2385, %f2386, %f2387;
	st.global.f32 	[%rd8+2384], %f2388;
	ld.global.f32 	%f2389, [%rd8+2388];
	ld.global.f32 	%f2390, [%rd9+2388];
	ld.global.f32 	%f2391, [%rd10+2388];
	fma.rn.f32 	%f2392, %f2389, %f2390, %f2391;
	st.global.f32 	[%rd8+2388], %f2392;
	ld.global.f32 	%f2393, [%rd8+2392];
	ld.global.f32 	%f2394, [%rd9+2392];
	ld.global.f32 	%f2395, [%rd10+2392];
	fma.rn.f32 	%f2396, %f2393, %f2394, %f2395;
	st.global.f32 	[%rd8+2392], %f2396;
	ld.global.f32 	%f2397, [%rd8+2396];
	ld.global.f32 	%f2398, [%rd9+2396];
	ld.global.f32 	%f2399, [%rd10+2396];
	fma.rn.f32 	%f2400, %f2397, %f2398, %f2399;
	st.global.f32 	[%rd8+2396], %f2400;
	ld.global.f32 	%f2401, [%rd8+2400];
	ld.global.f32 	%f2402, [%rd9+2400];
	ld.global.f32 	%f2403, [%rd10+2400];
	fma.rn.f32 	%f2404, %f2401, %f2402, %f2403;
	st.global.f32 	[%rd8+2400], %f2404;
	ld.global.f32 	%f2405, [%rd8+2404];
	ld.global.f32 	%f2406, [%rd9+2404];
	ld.global.f32 	%f2407, [%rd10+2404];
	fma.rn.f32 	%f2408, %f2405, %f2406, %f2407;
	st.global.f32 	[%rd8+2404], %f2408;
	ld.global.f32 	%f2409, [%rd8+2408];
	ld.global.f32 	%f2410, [%rd9+2408];
	ld.global.f32 	%f2411, [%rd10+2408];
	fma.rn.f32 	%f2412, %f2409, %f2410, %f2411;
	st.global.f32 	[%rd8+2408], %f2412;
	ld.global.f32 	%f2413, [%rd8+2412];
	ld.global.f32 	%f2414, [%rd9+2412];
	ld.global.f32 	%f2415, [%rd10+2412];
	fma.rn.f32 	%f2416, %f2413, %f2414, %f2415;
	st.global.f32 	[%rd8+2412], %f2416;
	ld.global.f32 	%f2417, [%rd8+2416];
	ld.global.f32 	%f2418, [%rd9+2416];
	ld.global.f32 	%f2419, [%rd10+2416];
	fma.rn.f32 	%f2420, %f2417, %f2418, %f2419;
	st.global.f32 	[%rd8+2416], %f2420;
	ld.global.f32 	%f2421, [%rd8+2420];
	ld.global.f32 	%f2422, [%rd9+2420];
	ld.global.f32 	%f2423, [%rd10+2420];
	fma.rn.f32 	%f2424, %f2421, %f2422, %f2423;
	st.global.f32 	[%rd8+2420], %f2424;
	ld.global.f32 	%f2425, [%rd8+2424];
	ld.global.f32 	%f2426, [%rd9+2424];
	ld.global.f32 	%f2427, [%rd10+2424];
	fma.rn.f32 	%f2428, %f2425, %f2426, %f2427;
	st.global.f32 	[%rd8+2424], %f2428;
	ld.global.f32 	%f2429, [%rd8+2428];
	ld.global.f32 	%f2430, [%rd9+2428];
	ld.global.f32 	%f2431, [%rd10+2428];
	fma.rn.f32 	%f2432, %f2429, %f2430, %f2431;
	st.global.f32 	[%rd8+2428], %f2432;
	ld.global.f32 	%f2433, [%rd8+2432];
	ld.global.f32 	%f2434, [%rd9+2432];
	ld.global.f32 	%f2435, [%rd10+2432];
	fma.rn.f32 	%f2436, %f2433, %f2434, %f2435;
	st.global.f32 	[%rd8+2432], %f2436;
	ld.global.f32 	%f2437, [%rd8+2436];
	ld.global.f32 	%f2438, [%rd9+2436];
	ld.global.f32 	%f2439, [%rd10+2436];
	fma.rn.f32 	%f2440, %f2437, %f2438, %f2439;
	st.global.f32 	[%rd8+2436], %f2440;
	ld.global.f32 	%f2441, [%rd8+2440];
	ld.global.f32 	%f2442, [%rd9+2440];
	ld.global.f32 	%f2443, [%rd10+2440];
	fma.rn.f32 	%f2444, %f2441, %f2442, %f2443;
	st.global.f32 	[%rd8+2440], %f2444;
	ld.global.f32 	%f2445, [%rd8+2444];
	ld.global.f32 	%f2446, [%rd9+2444];
	ld.global.f32 	%f2447, [%rd10+2444];
	fma.rn.f32 	%f2448, %f2445, %f2446, %f2447;
	st.global.f32 	[%rd8+2444], %f2448;
	ld.global.f32 	%f2449, [%rd8+2448];
	ld.global.f32 	%f2450, [%rd9+2448];
	ld.global.f32 	%f2451, [%rd10+2448];
	fma.rn.f32 	%f2452, %f2449, %f2450, %f2451;
	st.global.f32 	[%rd8+2448], %f2452;
	ld.global.f32 	%f2453, [%rd8+2452];
	ld.global.f32 	%f2454, [%rd9+2452];
	ld.global.f32 	%f2455, [%rd10+2452];
	fma.rn.f32 	%f2456, %f2453, %f2454, %f2455;
	st.global.f32 	[%rd8+2452], %f2456;
	ld.global.f32 	%f2457, [%rd8+2456];
	ld.global.f32 	%f2458, [%rd9+2456];
	ld.global.f32 	%f2459, [%rd10+2456];
	fma.rn.f32 	%f2460, %f2457, %f2458, %f2459;
	st.global.f32 	[%rd8+2456], %f2460;
	ld.global.f32 	%f2461, [%rd8+2460];
	ld.global.f32 	%f2462, [%rd9+2460];
	ld.global.f32 	%f2463, [%rd10+2460];
	fma.rn.f32 	%f2464, %f2461, %f2462, %f2463;
	st.global.f32 	[%rd8+2460], %f2464;
	ld.global.f32 	%f2465, [%rd8+2464];
	ld.global.f32 	%f2466, [%rd9+2464];
	ld.global.f32 	%f2467, [%rd10+2464];
	fma.rn.f32 	%f2468, %f2465, %f2466, %f2467;
	st.global.f32 	[%rd8+2464], %f2468;
	ld.global.f32 	%f2469, [%rd8+2468];
	ld.global.f32 	%f2470, [%rd9+2468];
	ld.global.f32 	%f2471, [%rd10+2468];
	fma.rn.f32 	%f2472, %f2469, %f2470, %f2471;
	st.global.f32 	[%rd8+2468], %f2472;
	ld.global.f32 	%f2473, [%rd8+2472];
	ld.global.f32 	%f2474, [%rd9+2472];
	ld.global.f32 	%f2475, [%rd10+2472];
	fma.rn.f32 	%f2476, %f2473, %f2474, %f2475;
	st.global.f32 	[%rd8+2472], %f2476;
	ld.global.f32 	%f2477, [%rd8+2476];
	ld.global.f32 	%f2478, [%rd9+2476];
	ld.global.f32 	%f2479, [%rd10+2476];
	fma.rn.f32 	%f2480, %f2477, %f2478, %f2479;
	st.global.f32 	[%rd8+2476], %f2480;
	ld.global.f32 	%f2481, [%rd8+2480];
	ld.global.f32 	%f2482, [%rd9+2480];
	ld.global.f32 	%f2483, [%rd10+2480];
	fma.rn.f32 	%f2484, %f2481, %f2482, %f2483;
	st.global.f32 	[%rd8+2480], %f2484;
	ld.global.f32 	%f2485, [%rd8+2484];
	ld.global.f32 	%f2486, [%rd9+2484];
	ld.global.f32 	%f2487, [%rd10+2484];
	fma.rn.f32 	%f2488, %f2485, %f2486, %f2487;
	st.global.f32 	[%rd8+2484], %f2488;
	ld.global.f32 	%f2489, [%rd8+2488];
	ld.global.f32 	%f2490, [%rd9+2488];
	ld.global.f32 	%f2491, [%rd10+2488];
	fma.rn.f32 	%f2492, %f2489, %f2490, %f2491;
	st.global.f32 	[%rd8+2488], %f2492;
	ld.global.f32 	%f2493, [%rd8+2492];
	ld.global.f32 	%f2494, [%rd9+2492];
	ld.global.f32 	%f2495, [%rd10+2492];
	fma.rn.f32 	%f2496, %f2493, %f2494, %f2495;
	st.global.f32 	[%rd8+2492], %f2496;
	ld.global.f32 	%f2497, [%rd8+2496];
	ld.global.f32 	%f2498, [%rd9+2496];
	ld.global.f32 	%f2499, [%rd10+2496];
	fma.rn.f32 	%f2500, %f2497, %f2498, %f2499;
	st.global.f32 	[%rd8+2496], %f2500;
	ld.global.f32 	%f2501, [%rd8+2500];
	ld.global.f32 	%f2502, [%rd9+2500];
	ld.global.f32 	%f2503, [%rd10+2500];
	fma.rn.f32 	%f2504, %f2501, %f2502, %f2503;
	st.global.f32 	[%rd8+2500], %f2504;
	ld.global.f32 	%f2505, [%rd8+2504];
	ld.global.f32 	%f2506, [%rd9+2504];
	ld.global.f32 	%f2507, [%rd10+2504];
	fma.rn.f32 	%f2508, %f2505, %f2506, %f2507;
	st.global.f32 	[%rd8+2504], %f2508;
	ld.global.f32 	%f2509, [%rd8+2508];
	ld.global.f32 	%f2510, [%rd9+2508];
	ld.global.f32 	%f2511, [%rd10+2508];
	fma.rn.f32 	%f2512, %f2509, %f2510, %f2511;
	st.global.f32 	[%rd8+2508], %f2512;
	ld.global.f32 	%f2513, [%rd8+2512];
	ld.global.f32 	%f2514, [%rd9+2512];
	ld.global.f32 	%f2515, [%rd10+2512];
	fma.rn.f32 	%f2516, %f2513, %f2514, %f2515;
	st.global.f32 	[%rd8+2512], %f2516;
	ld.global.f32 	%f2517, [%rd8+2516];
	ld.global.f32 	%f2518, [%rd9+2516];
	ld.global.f32 	%f2519, [%rd10+2516];
	fma.rn.f32 	%f2520, %f2517, %f2518, %f2519;
	st.global.f32 	[%rd8+2516], %f2520;
	ld.global.f32 	%f2521, [%rd8+2520];
	ld.global.f32 	%f2522, [%rd9+2520];
	ld.global.f32 	%f2523, [%rd10+2520];
	fma.rn.f32 	%f2524, %f2521, %f2522, %f2523;
	st.global.f32 	[%rd8+2520], %f2524;
	ld.global.f32 	%f2525, [%rd8+2524];
	ld.global.f32 	%f2526, [%rd9+2524];
	ld.global.f32 	%f2527, [%rd10+2524];
	fma.rn.f32 	%f2528, %f2525, %f2526, %f2527;
	st.global.f32 	[%rd8+2524], %f2528;
	ld.global.f32 	%f2529, [%rd8+2528];
	ld.global.f32 	%f2530, [%rd9+2528];
	ld.global.f32 	%f2531, [%rd10+2528];
	fma.rn.f32 	%f2532, %f2529, %f2530, %f2531;
	st.global.f32 	[%rd8+2528], %f2532;
	ld.global.f32 	%f2533, [%rd8+2532];
	ld.global.f32 	%f2534, [%rd9+2532];
	ld.global.f32 	%f2535, [%rd10+2532];
	fma.rn.f32 	%f2536, %f2533, %f2534, %f2535;
	st.global.f32 	[%rd8+2532], %f2536;
	ld.global.f32 	%f2537, [%rd8+2536];
	ld.global.f32 	%f2538, [%rd9+2536];
	ld.global.f32 	%f2539, [%rd10+2536];
	fma.rn.f32 	%f2540, %f2537, %f2538, %f2539;
	st.global.f32 	[%rd8+2536], %f2540;
	ld.global.f32 	%f2541, [%rd8+2540];
	ld.global.f32 	%f2542, [%rd9+2540];
	ld.global.f32 	%f2543, [%rd10+2540];
	fma.rn.f32 	%f2544, %f2541, %f2542, %f2543;
	st.global.f32 	[%rd8+2540], %f2544;
	ld.global.f32 	%f2545, [%rd8+2544];
	ld.global.f32 	%f2546, [%rd9+2544];
	ld.global.f32 	%f2547, [%rd10+2544];
	fma.rn.f32 	%f2548, %f2545, %f2546, %f2547;
	st.global.f32 	[%rd8+2544], %f2548;
	ld.global.f32 	%f2549, [%rd8+2548];
	ld.global.f32 	%f2550, [%rd9+2548];
	ld.global.f32 	%f2551, [%rd10+2548];
	fma.rn.f32 	%f2552, %f2549, %f2550, %f2551;
	st.global.f32 	[%rd8+2548], %f2552;
	ld.global.f32 	%f2553, [%rd8+2552];
	ld.global.f32 	%f2554, [%rd9+2552];
	ld.global.f32 	%f2555, [%rd10+2552];
	fma.rn.f32 	%f2556, %f2553, %f2554, %f2555;
	st.global.f32 	[%rd8+2552], %f2556;
	ld.global.f32 	%f2557, [%rd8+2556];
	ld.global.f32 	%f2558, [%rd9+2556];
	ld.global.f32 	%f2559, [%rd10+2556];
	fma.rn.f32 	%f2560, %f2557, %f2558, %f2559;
	st.global.f32 	[%rd8+2556], %f2560;
	ld.global.f32 	%f2561, [%rd8+2560];
	ld.global.f32 	%f2562, [%rd9+2560];
	ld.global.f32 	%f2563, [%rd10+2560];
	fma.rn.f32 	%f2564, %f2561, %f2562, %f2563;
	st.global.f32 	[%rd8+2560], %f2564;
	ld.global.f32 	%f2565, [%rd8+2564];
	ld.global.f32 	%f2566, [%rd9+2564];
	ld.global.f32 	%f2567, [%rd10+2564];
	fma.rn.f32 	%f2568, %f2565, %f2566, %f2567;
	st.global.f32 	[%rd8+2564], %f2568;
	ld.global.f32 	%f2569, [%rd8+2568];
	ld.global.f32 	%f2570, [%rd9+2568];
	ld.global.f32 	%f2571, [%rd10+2568];
	fma.rn.f32 	%f2572, %f2569, %f2570, %f2571;
	st.global.f32 	[%rd8+2568], %f2572;
	ld.global.f32 	%f2573, [%rd8+2572];
	ld.global.f32 	%f2574, [%rd9+2572];
	ld.global.f32 	%f2575, [%rd10+2572];
	fma.rn.f32 	%f2576, %f2573, %f2574, %f2575;
	st.global.f32 	[%rd8+2572], %f2576;
	ld.global.f32 	%f2577, [%rd8+2576];
	ld.global.f32 	%f2578, [%rd9+2576];
	ld.global.f32 	%f2579, [%rd10+2576];
	fma.rn.f32 	%f2580, %f2577, %f2578, %f2579;
	st.global.f32 	[%rd8+2576], %f2580;
	ld.global.f32 	%f2581, [%rd8+2580];
	ld.global.f32 	%f2582, [%rd9+2580];
	ld.global.f32 	%f2583, [%rd10+2580];
	fma.rn.f32 	%f2584, %f2581, %f2582, %f2583;
	st.global.f32 	[%rd8+2580], %f2584;
	ld.global.f32 	%f2585, [%rd8+2584];
	ld.global.f32 	%f2586, [%rd9+2584];
	ld.global.f32 	%f2587, [%rd10+2584];
	fma.rn.f32 	%f2588, %f2585, %f2586, %f2587;
	st.global.f32 	[%rd8+2584], %f2588;
	ld.global.f32 	%f2589, [%rd8+2588];
	ld.global.f32 	%f2590, [%rd9+2588];
	ld.global.f32 	%f2591, [%rd10+2588];
	fma.rn.f32 	%f2592, %f2589, %f2590, %f2591;
	st.global.f32 	[%rd8+2588], %f2592;
	ld.global.f32 	%f2593, [%rd8+2592];
	ld.global.f32 	%f2594, [%rd9+2592];
	ld.global.f32 	%f2595, [%rd10+2592];
	fma.rn.f32 	%f2596, %f2593, %f2594, %f2595;
	st.global.f32 	[%rd8+2592], %f2596;
	ld.global.f32 	%f2597, [%rd8+2596];
	ld.global.f32 	%f2598, [%rd9+2596];
	ld.global.f32 	%f2599, [%rd10+2596];
	fma.rn.f32 	%f2600, %f2597, %f2598, %f2599;
	st.global.f32 	[%rd8+2596], %f2600;
	ld.global.f32 	%f2601, [%rd8+2600];
	ld.global.f32 	%f2602, [%rd9+2600];
	ld.global.f32 	%f2603, [%rd10+2600];
	fma.rn.f32 	%f2604, %f2601, %f2602, %f2603;
	st.global.f32 	[%rd8+2600], %f2604;
	ld.global.f32 	%f2605, [%rd8+2604];
	ld.global.f32 	%f2606, [%rd9+2604];
	ld.global.f32 	%f2607, [%rd10+2604];
	fma.rn.f32 	%f2608, %f2605, %f2606, %f2607;
	st.global.f32 	[%rd8+2604], %f2608;
	ld.global.f32 	%f2609, [%rd8+2608];
	ld.global.f32 	%f2610, [%rd9+2608];
	ld.global.f32 	%f2611, [%rd10+2608];
	fma.rn.f32 	%f2612, %f2609, %f2610, %f2611;
	st.global.f32 	[%rd8+2608], %f2612;
	ld.global.f32 	%f2613, [%rd8+2612];
	ld.global.f32 	%f2614, [%rd9+2612];
	ld.global.f32 	%f2615, [%rd10+2612];
	fma.rn.f32 	%f2616, %f2613, %f2614, %f2615;
	st.global.f32 	[%rd8+2612], %f2616;
	ld.global.f32 	%f2617, [%rd8+2616];
	ld.global.f32 	%f2618, [%rd9+2616];
	ld.global.f32 	%f2619, [%rd10+2616];
	fma.rn.f32 	%f2620, %f2617, %f2618, %f2619;
	st.global.f32 	[%rd8+2616], %f2620;
	ld.global.f32 	%f2621, [%rd8+2620];
	ld.global.f32 	%f2622, [%rd9+2620];
	ld.global.f32 	%f2623, [%rd10+2620];
	fma.rn.f32 	%f2624, %f2621, %f2622, %f2623;
	st.global.f32 	[%rd8+2620], %f2624;
	ld.global.f32 	%f2625, [%rd8+2624];
	ld.global.f32 	%f2626, [%rd9+2624];
	ld.global.f32 	%f2627, [%rd10+2624];
	fma.rn.f32 	%f2628, %f2625, %f2626, %f2627;
	st.global.f32 	[%rd8+2624], %f2628;
	ld.global.f32 	%f2629, [%rd8+2628];
	ld.global.f32 	%f2630, [%rd9+2628];
	ld.global.f32 	%f2631, [%rd10+2628];
	fma.rn.f32 	%f2632, %f2629, %f2630, %f2631;
	st.global.f32 	[%rd8+2628], %f2632;
	ld.global.f32 	%f2633, [%rd8+2632];
	ld.global.f32 	%f2634, [%rd9+2632];
	ld.global.f32 	%f2635, [%rd10+2632];
	fma.rn.f32 	%f2636, %f2633, %f2634, %f2635;
	st.global.f32 	[%rd8+2632], %f2636;
	ld.global.f32 	%f2637, [%rd8+2636];
	ld.global.f32 	%f2638, [%rd9+2636];
	ld.global.f32 	%f2639, [%rd10+2636];
	fma.rn.f32 	%f2640, %f2637, %f2638, %f2639;
	st.global.f32 	[%rd8+2636], %f2640;
	ld.global.f32 	%f2641, [%rd8+2640];
	ld.global.f32 	%f2642, [%rd9+2640];
	ld.global.f32 	%f2643, [%rd10+2640];
	fma.rn.f32 	%f2644, %f2641, %f2642, %f2643;
	st.global.f32 	[%rd8+2640], %f2644;
	ld.global.f32 	%f2645, [%rd8+2644];
	ld.global.f32 	%f2646, [%rd9+2644];
	ld.global.f32 	%f2647, [%rd10+2644];
	fma.rn.f32 	%f2648, %f2645, %f2646, %f2647;
	st.global.f32 	[%rd8+2644], %f2648;
	ld.global.f32 	%f2649, [%rd8+2648];
	ld.global.f32 	%f2650, [%rd9+2648];
	ld.global.f32 	%f2651, [%rd10+2648];
	fma.rn.f32 	%f2652, %f2649, %f2650, %f2651;
	st.global.f32 	[%rd8+2648], %f2652;
	ld.global.f32 	%f2653, [%rd8+2652];
	ld.global.f32 	%f2654, [%rd9+2652];
	ld.global.f32 	%f2655, [%rd10+2652];
	fma.rn.f32 	%f2656, %f2653, %f2654, %f2655;
	st.global.f32 	[%rd8+2652], %f2656;
	ld.global.f32 	%f2657, [%rd8+2656];
	ld.global.f32 	%f2658, [%rd9+2656];
	ld.global.f32 	%f2659, [%rd10+2656];
	fma.rn.f32 	%f2660, %f2657, %f2658, %f2659;
	st.global.f32 	[%rd8+2656], %f2660;
	ld.global.f32 	%f2661, [%rd8+2660];
	ld.global.f32 	%f2662, [%rd9+2660];
	ld.global.f32 	%f2663, [%rd10+2660];
	fma.rn.f32 	%f2664, %f2661, %f2662, %f2663;
	st.global.f32 	[%rd8+2660], %f2664;
	ld.global.f32 	%f2665, [%rd8+2664];
	ld.global.f32 	%f2666, [%rd9+2664];
	ld.global.f32 	%f2667, [%rd10+2664];
	fma.rn.f32 	%f2668, %f2665, %f2666, %f2667;
	st.global.f32 	[%rd8+2664], %f2668;
	ld.global.f32 	%f2669, [%rd8+2668];
	ld.global.f32 	%f2670, [%rd9+2668];
	ld.global.f32 	%f2671, [%rd10+2668];
	fma.rn.f32 	%f2672, %f2669, %f2670, %f2671;
	st.global.f32 	[%rd8+2668], %f2672;
	ld.global.f32 	%f2673, [%rd8+2672];
	ld.global.f32 	%f2674, [%rd9+2672];
	ld.global.f32 	%f2675, [%rd10+2672];
	fma.rn.f32 	%f2676, %f2673, %f2674, %f2675;
	st.global.f32 	[%rd8+2672], %f2676;
	ld.global.f32 	%f2677, [%rd8+2676];
	ld.global.f32 	%f2678, [%rd9+2676];
	ld.global.f32 	%f2679, [%rd10+2676];
	fma.rn.f32 	%f2680, %f2677, %f2678, %f2679;
	st.global.f32 	[%rd8+2676], %f2680;
	ld.global.f32 	%f2681, [%rd8+2680];
	ld.global.f32 	%f2682, [%rd9+2680];
	ld.global.f32 	%f2683, [%rd10+2680];
	fma.rn.f32 	%f2684, %f2681, %f2682, %f2683;
	st.global.f32 	[%rd8+2680], %f2684;
	ld.global.f32 	%f2685, [%rd8+2684];
	ld.global.f32 	%f2686, [%rd9+2684];
	ld.global.f32 	%f2687, [%rd10+2684];
	fma.rn.f32 	%f2688, %f2685, %f2686, %f2687;
	st.global.f32 	[%rd8+2684], %f2688;
	ld.global.f32 	%f2689, [%rd8+2688];
	ld.global.f32 	%f2690, [%rd9+2688];
	ld.global.f32 	%f2691, [%rd10+2688];
	fma.rn.f32 	%f2692, %f2689, %f2690, %f2691;
	st.global.f32 	[%rd8+2688], %f2692;
	ld.global.f32 	%f2693, [%rd8+2692];
	ld.global.f32 	%f2694, [%rd9+2692];
	ld.global.f32 	%f2695, [%rd10+2692];
	fma.rn.f32 	%f2696, %f2693, %f2694, %f2695;
	st.global.f32 	[%rd8+2692], %f2696;
	ld.global.f32 	%f2697, [%rd8+2696];
	ld.global.f32 	%f2698, [%rd9+2696];
	ld.global.f32 	%f2699, [%rd10+2696];
	fma.rn.f32 	%f2700, %f2697, %f2698, %f2699;
	st.global.f32 	[%rd8+2696], %f2700;
	ld.global.f32 	%f2701, [%rd8+2700];
	ld.global.f32 	%f2702, [%rd9+2700];
	ld.global.f32 	%f2703, [%rd10+2700];
	fma.rn.f32 	%f2704, %f2701, %f2702, %f2703;
	st.global.f32 	[%rd8+2700], %f2704;
	ld.global.f32 	%f2705, [%rd8+2704];
	ld.global.f32 	%f2706, [%rd9+2704];
	ld.global.f32 	%f2707, [%rd10+2704];
	fma.rn.f32 	%f2708, %f2705, %f2706, %f2707;
	st.global.f32 	[%rd8+2704], %f2708;
	ld.global.f32 	%f2709, [%rd8+2708];
	ld.global.f32 	%f2710, [%rd9+2708];
	ld.global.f32 	%f2711, [%rd10+2708];
	fma.rn.f32 	%f2712, %f2709, %f2710, %f2711;
	st.global.f32 	[%rd8+2708], %f2712;
	ld.global.f32 	%f2713, [%rd8+2712];
	ld.global.f32 	%f2714, [%rd9+2712];
	ld.global.f32 	%f2715, [%rd10+2712];
	fma.rn.f32 	%f2716, %f2713, %f2714, %f2715;
	st.global.f32 	[%rd8+2712], %f2716;
	ld.global.f32 	%f2717, [%rd8+2716];
	ld.global.f32 	%f2718, [%rd9+2716];
	ld.global.f32 	%f2719, [%rd10+2716];
	fma.rn.f32 	%f2720, %f2717, %f2718, %f2719;
	st.global.f32 	[%rd8+2716], %f2720;
	ld.global.f32 	%f2721, [%rd8+2720];
	ld.global.f32 	%f2722, [%rd9+2720];
	ld.global.f32 	%f2723, [%rd10+2720];
	fma.rn.f32 	%f2724, %f2721, %f2722, %f2723;
	st.global.f32 	[%rd8+2720], %f2724;
	ld.global.f32 	%f2725, [%rd8+2724];
	ld.global.f32 	%f2726, [%rd9+2724];
	ld.global.f32 	%f2727, [%rd10+2724];
	fma.rn.f32 	%f2728, %f2725, %f2726, %f2727;
	st.global.f32 	[%rd8+2724], %f2728;
	ld.global.f32 	%f2729, [%rd8+2728];
	ld.global.f32 	%f2730, [%rd9+2728];
	ld.global.f32 	%f2731, [%rd10+2728];
	fma.rn.f32 	%f2732, %f2729, %f2730, %f2731;
	st.global.f32 	[%rd8+2728], %f2732;
	ld.global.f32 	%f2733, [%rd8+2732];
	ld.global.f32 	%f2734, [%rd9+2732];
	ld.global.f32 	%f2735, [%rd10+2732];
	fma.rn.f32 	%f2736, %f2733, %f2734, %f2735;
	st.global.f32 	[%rd8+2732], %f2736;
	ld.global.f32 	%f2737, [%rd8+2736];
	ld.global.f32 	%f2738, [%rd9+2736];
	ld.global.f32 	%f2739, [%rd10+2736];
	fma.rn.f32 	%f2740, %f2737, %f2738, %f2739;
	st.global.f32 	[%rd8+2736], %f2740;
	ld.global.f32 	%f2741, [%rd8+2740];
	ld.global.f32 	%f2742, [%rd9+2740];
	ld.global.f32 	%f2743, [%rd10+2740];
	fma.rn.f32 	%f2744, %f2741, %f2742, %f2743;
	st.global.f32 	[%rd8+2740], %f2744;
	ld.global.f32 	%f2745, [%rd8+2744];
	ld.global.f32 	%f2746, [%rd9+2744];
	ld.global.f32 	%f2747, [%rd10+2744];
	fma.rn.f32 	%f2748, %f2745, %f2746, %f2747;
	st.global.f32 	[%rd8+2744], %f2748;
	ld.global.f32 	%f2749, [%rd8+2748];
	ld.global.f32 	%f2750, [%rd9+2748];
	ld.global.f32 	%f2751, [%rd10+2748];
	fma.rn.f32 	%f2752, %f2749, %f2750, %f2751;
	st.global.f32 	[%rd8+2748], %f2752;
	ld.global.f32 	%f2753, [%rd8+2752];
	ld.global.f32 	%f2754, [%rd9+2752];
	ld.global.f32 	%f2755, [%rd10+2752];
	fma.rn.f32 	%f2756, %f2753, %f2754, %f2755;
	st.global.f32 	[%rd8+2752], %f2756;
	ld.global.f32 	%f2757, [%rd8+2756];
	ld.global.f32 	%f2758, [%rd9+2756];
	ld.global.f32 	%f2759, [%rd10+2756];
	fma.rn.f32 	%f2760, %f2757, %f2758, %f2759;
	st.global.f32 	[%rd8+2756], %f2760;
	ld.global.f32 	%f2761, [%rd8+2760];
	ld.global.f32 	%f2762, [%rd9+2760];
	ld.global.f32 	%f2763, [%rd10+2760];
	fma.rn.f32 	%f2764, %f2761, %f2762, %f2763;
	st.global.f32 	[%rd8+2760], %f2764;
	ld.global.f32 	%f2765, [%rd8+2764];
	ld.global.f32 	%f2766, [%rd9+2764];
	ld.global.f32 	%f2767, [%rd10+2764];
	fma.rn.f32 	%f2768, %f2765, %f2766, %f2767;
	st.global.f32 	[%rd8+2764], %f2768;
	ld.global.f32 	%f2769, [%rd8+2768];
	ld.global.f32 	%f2770, [%rd9+2768];
	ld.global.f32 	%f2771, [%rd10+2768];
	fma.rn.f32 	%f2772, %f2769, %f2770, %f2771;
	st.global.f32 	[%rd8+2768], %f2772;
	ld.global.f32 	%f2773, [%rd8+2772];
	ld.global.f32 	%f2774, [%rd9+2772];
	ld.global.f32 	%f2775, [%rd10+2772];
	fma.rn.f32 	%f2776, %f2773, %f2774, %f2775;
	st.global.f32 	[%rd8+2772], %f2776;
	ld.global.f32 	%f2777, [%rd8+2776];
	ld.global.f32 	%f2778, [%rd9+2776];
	ld.global.f32 	%f2779, [%rd10+2776];
	fma.rn.f32 	%f2780, %f2777, %f2778, %f2779;
	st.global.f32 	[%rd8+2776], %f2780;
	ld.global.f32 	%f2781, [%rd8+2780];
	ld.global.f32 	%f2782, [%rd9+2780];
	ld.global.f32 	%f2783, [%rd10+2780];
	fma.rn.f32 	%f2784, %f2781, %f2782, %f2783;
	st.global.f32 	[%rd8+2780], %f2784;
	ld.global.f32 	%f2785, [%rd8+2784];
	ld.global.f32 	%f2786, [%rd9+2784];
	ld.global.f32 	%f2787, [%rd10+2784];
	fma.rn.f32 	%f2788, %f2785, %f2786, %f2787;
	st.global.f32 	[%rd8+2784], %f2788;
	ld.global.f32 	%f2789, [%rd8+2788];
	ld.global.f32 	%f2790, [%rd9+2788];
	ld.global.f32 	%f2791, [%rd10+2788];
	fma.rn.f32 	%f2792, %f2789, %f2790, %f2791;
	st.global.f32 	[%rd8+2788], %f2792;
	ld.global.f32 	%f2793, [%rd8+2792];
	ld.global.f32 	%f2794, [%rd9+2792];
	ld.global.f32 	%f2795, [%rd10+2792];
	fma.rn.f32 	%f2796, %f2793, %f2794, %f2795;
	st.global.f32 	[%rd8+2792], %f2796;
	ld.global.f32 	%f2797, [%rd8+2796];
	ld.global.f32 	%f2798, [%rd9+2796];
	ld.global.f32 	%f2799, [%rd10+2796];
	fma.rn.f32 	%f2800, %f2797, %f2798, %f2799;
	st.global.f32 	[%rd8+2796], %f2800;
	ld.global.f32 	%f2801, [%rd8+2800];
	ld.global.f32 	%f2802, [%rd9+2800];
	ld.global.f32 	%f2803, [%rd10+2800];
	fma.rn.f32 	%f2804, %f2801, %f2802, %f2803;
	st.global.f32 	[%rd8+2800], %f2804;
	ld.global.f32 	%f2805, [%rd8+2804];
	ld.global.f32 	%f2806, [%rd9+2804];
	ld.global.f32 	%f2807, [%rd10+2804];
	fma.rn.f32 	%f2808, %f2805, %f2806, %f2807;
	st.global.f32 	[%rd8+2804], %f2808;
	ld.global.f32 	%f2809, [%rd8+2808];
	ld.global.f32 	%f2810, [%rd9+2808];
	ld.global.f32 	%f2811, [%rd10+2808];
	fma.rn.f32 	%f2812, %f2809, %f2810, %f2811;
	st.global.f32 	[%rd8+2808], %f2812;
	ld.global.f32 	%f2813, [%rd8+2812];
	ld.global.f32 	%f2814, [%rd9+2812];
	ld.global.f32 	%f2815, [%rd10+2812];
	fma.rn.f32 	%f2816, %f2813, %f2814, %f2815;
	st.global.f32 	[%rd8+2812], %f2816;
	ld.global.f32 	%f2817, [%rd8+2816];
	ld.global.f32 	%f2818, [%rd9+2816];
	ld.global.f32 	%f2819, [%rd10+2816];
	fma.rn.f32 	%f2820, %f2817, %f2818, %f2819;
	st.global.f32 	[%rd8+2816], %f2820;
	ld.global.f32 	%f2821, [%rd8+2820];
	ld.global.f32 	%f2822, [%rd9+2820];
	ld.global.f32 	%f2823, [%rd10+2820];
	fma.rn.f32 	%f2824, %f2821, %f2822, %f2823;
	st.global.f32 	[%rd8+2820], %f2824;
	ld.global.f32 	%f2825, [%rd8+2824];
	ld.global.f32 	%f2826, [%rd9+2824];
	ld.global.f32 	%f2827, [%rd10+2824];
	fma.rn.f32 	%f2828, %f2825, %f2826, %f2827;
	st.global.f32 	[%rd8+2824], %f2828;
	ld.global.f32 	%f2829, [%rd8+2828];
	ld.global.f32 	%f2830, [%rd9+2828];
	ld.global.f32 	%f2831, [%rd10+2828];
	fma.rn.f32 	%f2832, %f2829, %f2830, %f2831;
	st.global.f32 	[%rd8+2828], %f2832;
	ld.global.f32 	%f2833, [%rd8+2832];
	ld.global.f32 	%f2834, [%rd9+2832];
	ld.global.f32 	%f2835, [%rd10+2832];
	fma.rn.f32 	%f2836, %f2833, %f2834, %f2835;
	st.global.f32 	[%rd8+2832], %f2836;
	ld.global.f32 	%f2837, [%rd8+2836];
	ld.global.f32 	%f2838, [%rd9+2836];
	ld.global.f32 	%f2839, [%rd10+2836];
	fma.rn.f32 	%f2840, %f2837, %f2838, %f2839;
	st.global.f32 	[%rd8+2836], %f2840;
	ld.global.f32 	%f2841, [%rd8+2840];
	ld.global.f32 	%f2842, [%rd9+2840];
	ld.global.f32 	%f2843, [%rd10+2840];
	fma.rn.f32 	%f2844, %f2841, %f2842, %f2843;
	st.global.f32 	[%rd8+2840], %f2844;
	ld.global.f32 	%f2845, [%rd8+2844];
	ld.global.f32 	%f2846, [%rd9+2844];
	ld.global.f32 	%f2847, [%rd10+2844];
	fma.rn.f32 	%f2848, %f2845, %f2846, %f2847;
	st.global.f32 	[%rd8+2844], %f2848;
	ld.global.f32 	%f2849, [%rd8+2848];
	ld.global.f32 	%f2850, [%rd9+2848];
	ld.global.f32 	%f2851, [%rd10+2848];
	fma.rn.f32 	%f2852, %f2849, %f2850, %f2851;
	st.global.f32 	[%rd8+2848], %f2852;
	ld.global.f32 	%f2853, [%rd8+2852];
	ld.global.f32 	%f2854, [%rd9+2852];
	ld.global.f32 	%f2855, [%rd10+2852];
	fma.rn.f32 	%f2856, %f2853, %f2854, %f2855;
	st.global.f32 	[%rd8+2852], %f2856;
	ld.global.f32 	%f2857, [%rd8+2856];
	ld.global.f32 	%f2858, [%rd9+2856];
	ld.global.f32 	%f2859, [%rd10+2856];
	fma.rn.f32 	%f2860, %f2857, %f2858, %f2859;
	st.global.f32 	[%rd8+2856], %f2860;
	ld.global.f32 	%f2861, [%rd8+2860];
	ld.global.f32 	%f2862, [%rd9+2860];
	ld.global.f32 	%f2863, [%rd10+2860];
	fma.rn.f32 	%f2864, %f2861, %f2862, %f2863;
	st.global.f32 	[%rd8+2860], %f2864;
	ld.global.f32 	%f2865, [%rd8+2864];
	ld.global.f32 	%f2866, [%rd9+2864];
	ld.global.f32 	%f2867, [%rd10+2864];
	fma.rn.f32 	%f2868, %f2865, %f2866, %f2867;
	st.global.f32 	[%rd8+2864], %f2868;
	ld.global.f32 	%f2869, [%rd8+2868];
	ld.global.f32 	%f2870, [%rd9+2868];
	ld.global.f32 	%f2871, [%rd10+2868];
	fma.rn.f32 	%f2872, %f2869, %f2870, %f2871;
	st.global.f32 	[%rd8+2868], %f2872;
	ld.global.f32 	%f2873, [%rd8+2872];
	ld.global.f32 	%f2874, [%rd9+2872];
	ld.global.f32 	%f2875, [%rd10+2872];
	fma.rn.f32 	%f2876, %f2873, %f2874, %f2875;
	st.global.f32 	[%rd8+2872], %f2876;
	ld.global.f32 	%f2877, [%rd8+2876];
	ld.global.f32 	%f2878, [%rd9+2876];
	ld.global.f32 	%f2879, [%rd10+2876];
	fma.rn.f32 	%f2880, %f2877, %f2878, %f2879;
	st.global.f32 	[%rd8+2876], %f2880;
	ld.global.f32 	%f2881, [%rd8+2880];
	ld.global.f32 	%f2882, [%rd9+2880];
	ld.global.f32 	%f2883, [%rd10+2880];
	fma.rn.f32 	%f2884, %f2881, %f2882, %f2883;
	st.global.f32 	[%rd8+2880], %f2884;
	ld.global.f32 	%f2885, [%rd8+2884];
	ld.global.f32 	%f2886, [%rd9+2884];
	ld.global.f32 	%f2887, [%rd10+2884];
	fma.rn.f32 	%f2888, %f2885, %f2886, %f2887;
	st.global.f32 	[%rd8+2884], %f2888;
	ld.global.f32 	%f2889, [%rd8+2888];
	ld.global.f32 	%f2890, [%rd9+2888];
	ld.global.f32 	%f2891, [%rd10+2888];
	fma.rn.f32 	%f2892, %f2889, %f2890, %f2891;
	st.global.f32 	[%rd8+2888], %f2892;
	ld.global.f32 	%f2893, [%rd8+2892];
	ld.global.f32 	%f2894, [%rd9+2892];
	ld.global.f32 	%f2895, [%rd10+2892];
	fma.rn.f32 	%f2896, %f2893, %f2894, %f2895;
	st.global.f32 	[%rd8+2892], %f2896;
	ld.global.f32 	%f2897, [%rd8+2896];
	ld.global.f32 	%f2898, [%rd9+2896];
	ld.global.f32 	%f2899, [%rd10+2896];
	fma.rn.f32 	%f2900, %f2897, %f2898, %f2899;
	st.global.f32 	[%rd8+2896], %f2900;
	ld.global.f32 	%f2901, [%rd8+2900];
	ld.global.f32 	%f2902, [%rd9+2900];
	ld.global.f32 	%f2903, [%rd10+2900];
	fma.rn.f32 	%f2904, %f2901, %f2902, %f2903;
	st.global.f32 	[%rd8+2900], %f2904;
	ld.global.f32 	%f2905, [%rd8+2904];
	ld.global.f32 	%f2906, [%rd9+2904];
	ld.global.f32 	%f2907, [%rd10+2904];
	fma.rn.f32 	%f2908, %f2905, %f2906, %f2907;
	st.global.f32 	[%rd8+2904], %f2908;
	ld.global.f32 	%f2909, [%rd8+2908];
	ld.global.f32 	%f2910, [%rd9+2908];
	ld.global.f32 	%f2911, [%rd10+2908];
	fma.rn.f32 	%f2912, %f2909, %f2910, %f2911;
	st.global.f32 	[%rd8+2908], %f2912;
	ld.global.f32 	%f2913, [%rd8+2912];
	ld.global.f32 	%f2914, [%rd9+2912];
	ld.global.f32 	%f2915, [%rd10+2912];
	fma.rn.f32 	%f2916, %f2913, %f2914, %f2915;
	st.global.f32 	[%rd8+2912], %f2916;
	ld.global.f32 	%f2917, [%rd8+2916];
	ld.global.f32 	%f2918, [%rd9+2916];
	ld.global.f32 	%f2919, [%rd10+2916];
	fma.rn.f32 	%f2920, %f2917, %f2918, %f2919;
	st.global.f32 	[%rd8+2916], %f2920;
	ld.global.f32 	%f2921, [%rd8+2920];
	ld.global.f32 	%f2922, [%rd9+2920];
	ld.global.f32 	%f2923, [%rd10+2920];
	fma.rn.f32 	%f2924, %f2921, %f2922, %f2923;
	st.global.f32 	[%rd8+2920], %f2924;
	ld.global.f32 	%f2925, [%rd8+2924];
	ld.global.f32 	%f2926, [%rd9+2924];
	ld.global.f32 	%f2927, [%rd10+2924];
	fma.rn.f32 	%f2928, %f2925, %f2926, %f2927;
	st.global.f32 	[%rd8+2924], %f2928;
	ld.global.f32 	%f2929, [%rd8+2928];
	ld.global.f32 	%f2930, [%rd9+2928];
	ld.global.f32 	%f2931, [%rd10+2928];
	fma.rn.f32 	%f2932, %f2929, %f2930, %f2931;
	st.global.f32 	[%rd8+2928], %f2932;
	ld.global.f32 	%f2933, [%rd8+2932];
	ld.global.f32 	%f2934, [%rd9+2932];
	ld.global.f32 	%f2935, [%rd10+2932];
	fma.rn.f32 	%f2936, %f2933, %f2934, %f2935;
	st.global.f32 	[%rd8+2932], %f2936;
	ld.global.f32 	%f2937, [%rd8+2936];
	ld.global.f32 	%f2938, [%rd9+2936];
	ld.global.f32 	%f2939, [%rd10+2936];
	fma.rn.f32 	%f2940, %f2937, %f2938, %f2939;
	st.global.f32 	[%rd8+2936], %f2940;
	ld.global.f32 	%f2941, [%rd8+2940];
	ld.global.f32 	%f2942, [%rd9+2940];
	ld.global.f32 	%f2943, [%rd10+2940];
	fma.rn.f32 	%f2944, %f2941, %f2942, %f2943;
	st.global.f32 	[%rd8+2940], %f2944;
	ld.global.f32 	%f2945, [%rd8+2944];
	ld.global.f32 	%f2946, [%rd9+2944];
	ld.global.f32 	%f2947, [%rd10+2944];
	fma.rn.f32 	%f2948, %f2945, %f2946, %f2947;
	st.global.f32 	[%rd8+2944], %f2948;
	ld.global.f32 	%f2949, [%rd8+2948];
	ld.global.f32 	%f2950, [%rd9+2948];
	ld.global.f32 	%f2951, [%rd10+2948];
	fma.rn.f32 	%f2952, %f2949, %f2950, %f2951;
	st.global.f32 	[%rd8+2948], %f2952;
	ld.global.f32 	%f2953, [%rd8+2952];
	ld.global.f32 	%f2954, [%rd9+2952];
	ld.global.f32 	%f2955, [%rd10+2952];
	fma.rn.f32 	%f2956, %f2953, %f2954, %f2955;
	st.global.f32 	[%rd8+2952], %f2956;
	ld.global.f32 	%f2957, [%rd8+2956];
	ld.global.f32 	%f2958, [%rd9+2956];
	ld.global.f32 	%f2959, [%rd10+2956];
	fma.rn.f32 	%f2960, %f2957, %f2958, %f2959;
	st.global.f32 	[%rd8+2956], %f2960;
	ld.global.f32 	%f2961, [%rd8+2960];
	ld.global.f32 	%f2962, [%rd9+2960];
	ld.global.f32 	%f2963, [%rd10+2960];
	fma.rn.f32 	%f2964, %f2961, %f2962, %f2963;
	st.global.f32 	[%rd8+2960], %f2964;
	ld.global.f32 	%f2965, [%rd8+2964];
	ld.global.f32 	%f2966, [%rd9+2964];
	ld.global.f32 	%f2967, [%rd10+2964];
	fma.rn.f32 	%f2968, %f2965, %f2966, %f2967;
	st.global.f32 	[%rd8+2964], %f2968;
	ld.global.f32 	%f2969, [%rd8+2968];
	ld.global.f32 	%f2970, [%rd9+2968];
	ld.global.f32 	%f2971, [%rd10+2968];
	fma.rn.f32 	%f2972, %f2969, %f2970, %f2971;
	st.global.f32 	[%rd8+2968], %f2972;
	ld.global.f32 	%f2973, [%rd8+2972];
	ld.global.f32 	%f2974, [%rd9+2972];
	ld.global.f32 	%f2975, [%rd10+2972];
	fma.rn.f32 	%f2976, %f2973, %f2974, %f2975;
	st.global.f32 	[%rd8+2972], %f2976;
	ld.global.f32 	%f2977, [%rd8+2976];
	ld.global.f32 	%f2978, [%rd9+2976];
	ld.global.f32 	%f2979, [%rd10+2976];
	fma.rn.f32 	%f2980, %f2977, %f2978, %f2979;
	st.global.f32 	[%rd8+2976], %f2980;
	ld.global.f32 	%f2981, [%rd8+2980];
	ld.global.f32 	%f2982, [%rd9+2980];
	ld.global.f32 	%f2983, [%rd10+2980];
	fma.rn.f32 	%f2984, %f2981, %f2982, %f2983;
	st.global.f32 	[%rd8+2980], %f2984;
	ld.global.f32 	%f2985, [%rd8+2984];
	ld.global.f32 	%f2986, [%rd9+2984];
	ld.global.f32 	%f2987, [%rd10+2984];
	fma.rn.f32 	%f2988, %f2985, %f2986, %f2987;
	st.global.f32 	[%rd8+2984], %f2988;
	ld.global.f32 	%f2989, [%rd8+2988];
	ld.global.f32 	%f2990, [%rd9+2988];
	ld.global.f32 	%f2991, [%rd10+2988];
	fma.rn.f32 	%f2992, %f2989, %f2990, %f2991;
	st.global.f32 	[%rd8+2988], %f2992;
	ld.global.f32 	%f2993, [%rd8+2992];
	ld.global.f32 	%f2994, [%rd9+2992];
	ld.global.f32 	%f2995, [%rd10+2992];
	fma.rn.f32 	%f2996, %f2993, %f2994, %f2995;
	st.global.f32 	[%rd8+2992], %f2996;
	ld.global.f32 	%f2997, [%rd8+2996];
	ld.global.f32 	%f2998, [%rd9+2996];
	ld.global.f32 	%f2999, [%rd10+2996];
	fma.rn.f32 	%f3000, %f2997, %f2998, %f2999;
	st.global.f32 	[%rd8+2996], %f3000;
	ld.global.f32 	%f3001, [%rd8+3000];
	ld.global.f32 	%f3002, [%rd9+3000];
	ld.global.f32 	%f3003, [%rd10+3000];
	fma.rn.f32 	%f3004, %f3001, %f3002, %f3003;
	st.global.f32 	[%rd8+3000], %f3004;
	ld.global.f32 	%f3005, [%rd8+3004];
	ld.global.f32 	%f3006, [%rd9+3004];
	ld.global.f32 	%f3007, [%rd10+3004];
	fma.rn.f32 	%f3008, %f3005, %f3006, %f3007;
	st.global.f32 	[%rd8+3004], %f3008;
	ld.global.f32 	%f3009, [%rd8+3008];
	ld.global.f32 	%f3010, [%rd9+3008];
	ld.global.f32 	%f3011, [%rd10+3008];
	fma.rn.f32 	%f3012, %f3009, %f3010, %f3011;
	st.global.f32 	[%rd8+3008], %f3012;
	ld.global.f32 	%f3013, [%rd8+3012];
	ld.global.f32 	%f3014, [%rd9+3012];
	ld.global.f32 	%f3015, [%rd10+3012];
	fma.rn.f32 	%f3016, %f3013, %f3014, %f3015;
	st.global.f32 	[%rd8+3012], %f3016;
	ld.global.f32 	%f3017, [%rd8+3016];
	ld.global.f32 	%f3018, [%rd9+3016];
	ld.global.f32 	%f3019, [%rd10+3016];
	fma.rn.f32 	%f3020, %f3017, %f3018, %f3019;
	st.global.f32 	[%rd8+3016], %f3020;
	ld.global.f32 	%f3021, [%rd8+3020];
	ld.global.f32 	%f3022, [%rd9+3020];
	ld.global.f32 	%f3023, [%rd10+3020];
	fma.rn.f32 	%f3024, %f3021, %f3022, %f3023;
	st.global.f32 	[%rd8+3020], %f3024;
	ld.global.f32 	%f3025, [%rd8+3024];
	ld.global.f32 	%f3026, [%rd9+3024];
	ld.global.f32 	%f3027, [%rd10+3024];
	fma.rn.f32 	%f3028, %f3025, %f3026, %f3027;
	st.global.f32 	[%rd8+3024], %f3028;
	ld.global.f32 	%f3029, [%rd8+3028];
	ld.global.f32 	%f3030, [%rd9+3028];
	ld.global.f32 	%f3031, [%rd10+3028];
	fma.rn.f32 	%f3032, %f3029, %f3030, %f3031;
	st.global.f32 	[%rd8+3028], %f3032;
	ld.global.f32 	%f3033, [%rd8+3032];
	ld.global.f32 	%f3034, [%rd9+3032];
	ld.global.f32 	%f3035, [%rd10+3032];
	fma.rn.f32 	%f3036, %f3033, %f3034, %f3035;
	st.global.f32 	[%rd8+3032], %f3036;
	ld.global.f32 	%f3037, [%rd8+3036];
	ld.global.f32 	%f3038, [%rd9+3036];
	ld.global.f32 	%f3039, [%rd10+3036];
	fma.rn.f32 	%f3040, %f3037, %f3038, %f3039;
	st.global.f32 	[%rd8+3036], %f3040;
	ld.global.f32 	%f3041, [%rd8+3040];
	ld.global.f32 	%f3042, [%rd9+3040];
	ld.global.f32 	%f3043, [%rd10+3040];
	fma.rn.f32 	%f3044, %f3041, %f3042, %f3043;
	st.global.f32 	[%rd8+3040], %f3044;
	ld.global.f32 	%f3045, [%rd8+3044];
	ld.global.f32 	%f3046, [%rd9+3044];
	ld.global.f32 	%f3047, [%rd10+3044];
	fma.rn.f32 	%f3048, %f3045, %f3046, %f3047;
	st.global.f32 	[%rd8+3044], %f3048;
	ld.global.f32 	%f3049, [%rd8+3048];
	ld.global.f32 	%f3050, [%rd9+3048];
	ld.global.f32 	%f3051, [%rd10+3048];
	fma.rn.f32 	%f3052, %f3049, %f3050, %f3051;
	st.global.f32 	[%rd8+3048], %f3052;
	ld.global.f32 	%f3053, [%rd8+3052];
	ld.global.f32 	%f3054, [%rd9+3052];
	ld.global.f32 	%f3055, [%rd10+3052];
	fma.rn.f32 	%f3056, %f3053, %f3054, %f3055;
	st.global.f32 	[%rd8+3052], %f3056;
	ld.global.f32 	%f3057, [%rd8+3056];
	ld.global.f32 	%f3058, [%rd9+3056];
	ld.global.f32 	%f3059, [%rd10+3056];
	fma.rn.f32 	%f3060, %f3057, %f3058, %f3059;
	st.global.f32 	[%rd8+3056], %f3060;
	ld.global.f32 	%f3061, [%rd8+3060];
	ld.global.f32 	%f3062, [%rd9+3060];
	ld.global.f32 	%f3063, [%rd10+3060];
	fma.rn.f32 	%f3064, %f3061, %f3062, %f3063;
	st.global.f32 	[%rd8+3060], %f3064;
	ld.global.f32 	%f3065, [%rd8+3064];
	ld.global.f32 	%f3066, [%rd9+3064];
	ld.global.f32 	%f3067, [%rd10+3064];
	fma.rn.f32 	%f3068, %f3065, %f3066, %f3067;
	st.global.f32 	[%rd8+3064], %f3068;
	ld.global.f32 	%f3069, [%rd8+3068];
	ld.global.f32 	%f3070, [%rd9+3068];
	ld.global.f32 	%f3071, [%rd10+3068];
	fma.rn.f32 	%f3072, %f3069, %f3070, %f3071;
	st.global.f32 	[%rd8+3068], %f3072;
	ld.global.f32 	%f3073, [%rd8+3072];
	ld.global.f32 	%f3074, [%rd9+3072];
	ld.global.f32 	%f3075, [%rd10+3072];
	fma.rn.f32 	%f3076, %f3073, %f3074, %f3075;
	st.global.f32 	[%rd8+3072], %f3076;
	ld.global.f32 	%f3077, [%rd8+3076];
	ld.global.f32 	%f3078, [%rd9+3076];
	ld.global.f32 	%f3079, [%rd10+3076];
	fma.rn.f32 	%f3080, %f3077, %f3078, %f3079;
	st.global.f32 	[%rd8+3076], %f3080;
	ld.global.f32 	%f3081, [%rd8+3080];
	ld.global.f32 	%f3082, [%rd9+3080];
	ld.global.f32 	%f3083, [%rd10+3080];
	fma.rn.f32 	%f3084, %f3081, %f3082, %f3083;
	st.global.f32 	[%rd8+3080], %f3084;
	ld.global.f32 	%f3085, [%rd8+3084];
	ld.global.f32 	%f3086, [%rd9+3084];
	ld.global.f32 	%f3087, [%rd10+3084];
	fma.rn.f32 	%f3088, %f3085, %f3086, %f3087;
	st.global.f32 	[%rd8+3084], %f3088;
	ld.global.f32 	%f3089, [%rd8+3088];
	ld.global.f32 	%f3090, [%rd9+3088];
	ld.global.f32 	%f3091, [%rd10+3088];
	fma.rn.f32 	%f3092, %f3089, %f3090, %f3091;
	st.global.f32 	[%rd8+3088], %f3092;
	ld.global.f32 	%f3093, [%rd8+3092];
	ld.global.f32 	%f3094, [%rd9+3092];
	ld.global.f32 	%f3095, [%rd10+3092];
	fma.rn.f32 	%f3096, %f3093, %f3094, %f3095;
	st.global.f32 	[%rd8+3092], %f3096;
	ld.global.f32 	%f3097, [%rd8+3096];
	ld.global.f32 	%f3098, [%rd9+3096];
	ld.global.f32 	%f3099, [%rd10+3096];
	fma.rn.f32 	%f3100, %f3097, %f3098, %f3099;
	st.global.f32 	[%rd8+3096], %f3100;
	ld.global.f32 	%f3101, [%rd8+3100];
	ld.global.f32 	%f3102, [%rd9+3100];
	ld.global.f32 	%f3103, [%rd10+3100];
	fma.rn.f32 	%f3104, %f3101, %f3102, %f3103;
	st.global.f32 	[%rd8+3100], %f3104;
	ld.global.f32 	%f3105, [%rd8+3104];
	ld.global.f32 	%f3106, [%rd9+3104];
	ld.global.f32 	%f3107, [%rd10+3104];
	fma.rn.f32 	%f3108, %f3105, %f3106, %f3107;
	st.global.f32 	[%rd8+3104], %f3108;
	ld.global.f32 	%f3109, [%rd8+3108];
	ld.global.f32 	%f3110, [%rd9+3108];
	ld.global.f32 	%f3111, [%rd10+3108];
	fma.rn.f32 	%f3112, %f3109, %f3110, %f3111;
	st.global.f32 	[%rd8+3108], %f3112;
	ld.global.f32 	%f3113, [%rd8+3112];
	ld.global.f32 	%f3114, [%rd9+3112];
	ld.global.f32 	%f3115, [%rd10+3112];
	fma.rn.f32 	%f3116, %f3113, %f3114, %f3115;
	st.global.f32 	[%rd8+3112], %f3116;
	ld.global.f32 	%f3117, [%rd8+3116];
	ld.global.f32 	%f3118, [%rd9+3116];
	ld.global.f32 	%f3119, [%rd10+3116];
	fma.rn.f32 	%f3120, %f3117, %f3118, %f3119;
	st.global.f32 	[%rd8+3116], %f3120;
	ld.global.f32 	%f3121, [%rd8+3120];
	ld.global.f32 	%f3122, [%rd9+3120];
	ld.global.f32 	%f3123, [%rd10+3120];
	fma.rn.f32 	%f3124, %f3121, %f3122, %f3123;
	st.global.f32 	[%rd8+3120], %f3124;
	ld.global.f32 	%f3125, [%rd8+3124];
	ld.global.f32 	%f3126, [%rd9+3124];
	ld.global.f32 	%f3127, [%rd10+3124];
	fma.rn.f32 	%f3128, %f3125, %f3126, %f3127;
	st.global.f32 	[%rd8+3124], %f3128;
	ld.global.f32 	%f3129, [%rd8+3128];
	ld.global.f32 	%f3130, [%rd9+3128];
	ld.global.f32 	%f3131, [%rd10+3128];
	fma.rn.f32 	%f3132, %f3129, %f3130, %f3131;
	st.global.f32 	[%rd8+3128], %f3132;
	ld.global.f32 	%f3133, [%rd8+3132];
	ld.global.f32 	%f3134, [%rd9+3132];
	ld.global.f32 	%f3135, [%rd10+3132];
	fma.rn.f32 	%f3136, %f3133, %f3134, %f3135;
	st.global.f32 	[%rd8+3132], %f3136;
	ld.global.f32 	%f3137, [%rd8+3136];
	ld.global.f32 	%f3138, [%rd9+3136];
	ld.global.f32 	%f3139, [%rd10+3136];
	fma.rn.f32 	%f3140, %f3137, %f3138, %f3139;
	st.global.f32 	[%rd8+3136], %f3140;
	ld.global.f32 	%f3141, [%rd8+3140];
	ld.global.f32 	%f3142, [%rd9+3140];
	ld.global.f32 	%f3143, [%rd10+3140];
	fma.rn.f32 	%f3144, %f3141, %f3142, %f3143;
	st.global.f32 	[%rd8+3140], %f3144;
	ld.global.f32 	%f3145, [%rd8+3144];
	ld.global.f32 	%f3146, [%rd9+3144];
	ld.global.f32 	%f3147, [%rd10+3144];
	fma.rn.f32 	%f3148, %f3145, %f3146, %f3147;
	st.global.f32 	[%rd8+3144], %f3148;
	ld.global.f32 	%f3149, [%rd8+3148];
	ld.global.f32 	%f3150, [%rd9+3148];
	ld.global.f32 	%f3151, [%rd10+3148];
	fma.rn.f32 	%f3152, %f3149, %f3150, %f3151;
	st.global.f32 	[%rd8+3148], %f3152;
	ld.global.f32 	%f3153, [%rd8+3152];
	ld.global.f32 	%f3154, [%rd9+3152];
	ld.global.f32 	%f3155, [%rd10+3152];
	fma.rn.f32 	%f3156, %f3153, %f3154, %f3155;
	st.global.f32 	[%rd8+3152], %f3156;
	ld.global.f32 	%f3157, [%rd8+3156];
	ld.global.f32 	%f3158, [%rd9+3156];
	ld.global.f32 	%f3159, [%rd10+3156];
	fma.rn.f32 	%f3160, %f3157, %f3158, %f3159;
	st.global.f32 	[%rd8+3156], %f3160;
	ld.global.f32 	%f3161, [%rd8+3160];
	ld.global.f32 	%f3162, [%rd9+3160];
	ld.global.f32 	%f3163, [%rd10+3160];
	fma.rn.f32 	%f3164, %f3161, %f3162, %f3163;
	st.global.f32 	[%rd8+3160], %f3164;
	ld.global.f32 	%f3165, [%rd8+3164];
	ld.global.f32 	%f3166, [%rd9+3164];
	ld.global.f32 	%f3167, [%rd10+3164];
	fma.rn.f32 	%f3168, %f3165, %f3166, %f3167;
	st.global.f32 	[%rd8+3164], %f3168;
	ld.global.f32 	%f3169, [%rd8+3168];
	ld.global.f32 	%f3170, [%rd9+3168];
	ld.global.f32 	%f3171, [%rd10+3168];
	fma.rn.f32 	%f3172, %f3169, %f3170, %f3171;
	st.global.f32 	[%rd8+3168], %f3172;
	ld.global.f32 	%f3173, [%rd8+3172];
	ld.global.f32 	%f3174, [%rd9+3172];
	ld.global.f32 	%f3175, [%rd10+3172];
	fma.rn.f32 	%f3176, %f3173, %f3174, %f3175;
	st.global.f32 	[%rd8+3172], %f3176;
	ld.global.f32 	%f3177, [%rd8+3176];
	ld.global.f32 	%f3178, [%rd9+3176];
	ld.global.f32 	%f3179, [%rd10+3176];
	fma.rn.f32 	%f3180, %f3177, %f3178, %f3179;
	st.global.f32 	[%rd8+3176], %f3180;
	ld.global.f32 	%f3181, [%rd8+3180];
	ld.global.f32 	%f3182, [%rd9+3180];
	ld.global.f32 	%f3183, [%rd10+3180];
	fma.rn.f32 	%f3184, %f3181, %f3182, %f3183;
	st.global.f32 	[%rd8+3180], %f3184;
	ld.global.f32 	%f3185, [%rd8+3184];
	ld.global.f32 	%f3186, [%rd9+3184];
	ld.global.f32 	%f3187, [%rd10+3184];
	fma.rn.f32 	%f3188, %f3185, %f3186, %f3187;
	st.global.f32 	[%rd8+3184], %f3188;
	ld.global.f32 	%f3189, [%rd8+3188];
	ld.global.f32 	%f3190, [%rd9+3188];
	ld.global.f32 	%f3191, [%rd10+3188];
	fma.rn.f32 	%f3192, %f3189, %f3190, %f3191;
	st.global.f32 	[%rd8+3188], %f3192;
	ld.global.f32 	%f3193, [%rd8+3192];
	ld.global.f32 	%f3194, [%rd9+3192];
	ld.global.f32 	%f3195, [%rd10+3192];
	fma.rn.f32 	%f3196, %f3193, %f3194, %f3195;
	st.global.f32 	[%rd8+3192], %f3196;
	ld.global.f32 	%f3197, [%rd8+3196];
	ld.global.f32 	%f3198, [%rd9+3196];
	ld.global.f32 	%f3199, [%rd10+3196];
	fma.rn.f32 	%f3200, %f3197, %f3198, %f3199;
	st.global.f32 	[%rd8+3196], %f3200;
	ld.global.f32 	%f3201, [%rd8+3200];
	ld.global.f32 	%f3202, [%rd9+3200];
	ld.global.f32 	%f3203, [%rd10+3200];
	fma.rn.f32 	%f3204, %f3201, %f3202, %f3203;
	st.global.f32 	[%rd8+3200], %f3204;
	ld.global.f32 	%f3205, [%rd8+3204];
	ld.global.f32 	%f3206, [%rd9+3204];
	ld.global.f32 	%f3207, [%rd10+3204];
	fma.rn.f32 	%f3208, %f3205, %f3206, %f3207;
	st.global.f32 	[%rd8+3204], %f3208;
	ld.global.f32 	%f3209, [%rd8+3208];
	ld.global.f32 	%f3210, [%rd9+3208];
	ld.global.f32 	%f3211, [%rd10+3208];
	fma.rn.f32 	%f3212, %f3209, %f3210, %f3211;
	st.global.f32 	[%rd8+3208], %f3212;
	ld.global.f32 	%f3213, [%rd8+3212];
	ld.global.f32 	%f3214, [%rd9+3212];
	ld.global.f32 	%f3215, [%rd10+3212];
	fma.rn.f32 	%f3216, %f3213, %f3214, %f3215;
	st.global.f32 	[%rd8+3212], %f3216;
	ld.global.f32 	%f3217, [%rd8+3216];
	ld.global.f32 	%f3218, [%rd9+3216];
	ld.global.f32 	%f3219, [%rd10+3216];
	fma.rn.f32 	%f3220, %f3217, %f3218, %f3219;
	st.global.f32 	[%rd8+3216], %f3220;
	ld.global.f32 	%f3221, [%rd8+3220];
	ld.global.f32 	%f3222, [%rd9+3220];
	ld.global.f32 	%f3223, [%rd10+3220];
	fma.rn.f32 	%f3224, %f3221, %f3222, %f3223;
	st.global.f32 	[%rd8+3220], %f3224;
	ld.global.f32 	%f3225, [%rd8+3224];
	ld.global.f32 	%f3226, [%rd9+3224];
	ld.global.f32 	%f3227, [%rd10+3224];
	fma.rn.f32 	%f3228, %f3225, %f3226, %f3227;
	st.global.f32 	[%rd8+3224], %f3228;
	ld.global.f32 	%f3229, [%rd8+3228];
	ld.global.f32 	%f3230, [%rd9+3228];
	ld.global.f32 	%f3231, [%rd10+3228];
	fma.rn.f32 	%f3232, %f3229, %f3230, %f3231;
	st.global.f32 	[%rd8+3228], %f3232;
	ld.global.f32 	%f3233, [%rd8+3232];
	ld.global.f32 	%f3234, [%rd9+3232];
	ld.global.f32 	%f3235, [%rd10+3232];
	fma.rn.f32 	%f3236, %f3233, %f3234, %f3235;
	st.global.f32 	[%rd8+3232], %f3236;
	ld.global.f32 	%f3237, [%rd8+3236];
	ld.global.f32 	%f3238, [%rd9+3236];
	ld.global.f32 	%f3239, [%rd10+3236];
	fma.rn.f32 	%f3240, %f3237, %f3238, %f3239;
	st.global.f32 	[%rd8+3236], %f3240;
	ld.global.f32 	%f3241, [%rd8+3240];
	ld.global.f32 	%f3242, [%rd9+3240];
	ld.global.f32 	%f3243, [%rd10+3240];
	fma.rn.f32 	%f3244, %f3241, %f3242, %f3243;
	st.global.f32 	[%rd8+3240], %f3244;
	ld.global.f32 	%f3245, [%rd8+3244];
	ld.global.f32 	%f3246, [%rd9+3244];
	ld.global.f32 	%f3247, [%rd10+3244];
	fma.rn.f32 	%f3248, %f3245, %f3246, %f3247;
	st.global.f32 	[%rd8+3244], %f3248;
	ld.global.f32 	%f3249, [%rd8+3248];
	ld.global.f32 	%f3250, [%rd9+3248];
	ld.global.f32 	%f3251, [%rd10+3248];
	fma.rn.f32 	%f3252, %f3249, %f3250, %f3251;
	st.global.f32 	[%rd8+3248], %f3252;
	ld.global.f32 	%f3253, [%rd8+3252];
	ld.global.f32 	%f3254, [%rd9+3252];
	ld.global.f32 	%f3255, [%rd10+3252];
	fma.rn.f32 	%f3256, %f3253, %f3254, %f3255;
	st.global.f32 	[%rd8+3252], %f3256;
	ld.global.f32 	%f3257, [%rd8+3256];
	ld.global.f32 	%f3258, [%rd9+3256];
	ld.global.f32 	%f3259, [%rd10+3256];
	fma.rn.f32 	%f3260, %f3257, %f3258, %f3259;
	st.global.f32 	[%rd8+3256], %f3260;
	ld.global.f32 	%f3261, [%rd8+3260];
	ld.global.f32 	%f3262, [%rd9+3260];
	ld.global.f32 	%f3263, [%rd10+3260];
	fma.rn.f32 	%f3264, %f3261, %f3262, %f3263;
	st.global.f32 	[%rd8+3260], %f3264;
	ld.global.f32 	%f3265, [%rd8+3264];
	ld.global.f32 	%f3266, [%rd9+3264];
	ld.global.f32 	%f3267, [%rd10+3264];
	fma.rn.f32 	%f3268, %f3265, %f3266, %f3267;
	st.global.f32 	[%rd8+3264], %f3268;
	ld.global.f32 	%f3269, [%rd8+3268];
	ld.global.f32 	%f3270, [%rd9+3268];
	ld.global.f32 	%f3271, [%rd10+3268];
	fma.rn.f32 	%f3272, %f3269, %f3270, %f3271;
	st.global.f32 	[%rd8+3268], %f3272;
	ld.global.f32 	%f3273, [%rd8+3272];
	ld.global.f32 	%f3274, [%rd9+3272];
	ld.global.f32 	%f3275, [%rd10+3272];
	fma.rn.f32 	%f3276, %f3273, %f3274, %f3275;
	st.global.f32 	[%rd8+3272], %f3276;
	ld.global.f32 	%f3277, [%rd8+3276];
	ld.global.f32 	%f3278, [%rd9+3276];
	ld.global.f32 	%f3279, [%rd10+3276];
	fma.rn.f32 	%f3280, %f3277, %f3278, %f3279;
	st.global.f32 	[%rd8+3276], %f3280;
	ld.global.f32 	%f3281, [%rd8+3280];
	ld.global.f32 	%f3282, [%rd9+3280];
	ld.global.f32 	%f3283, [%rd10+3280];
	fma.rn.f32 	%f3284, %f3281, %f3282, %f3283;
	st.global.f32 	[%rd8+3280], %f3284;
	ld.global.f32 	%f3285, [%rd8+3284];
	ld.global.f32 	%f3286, [%rd9+3284];
	ld.global.f32 	%f3287, [%rd10+3284];
	fma.rn.f32 	%f3288, %f3285, %f3286, %f3287;
	st.global.f32 	[%rd8+3284], %f3288;
	ld.global.f32 	%f3289, [%rd8+3288];
	ld.global.f32 	%f3290, [%rd9+3288];
	ld.global.f32 	%f3291, [%rd10+3288];
	fma.rn.f32 	%f3292, %f3289, %f3290, %f3291;
	st.global.f32 	[%rd8+3288], %f3292;
	ld.global.f32 	%f3293, [%rd8+3292];
	ld.global.f32 	%f3294, [%rd9+3292];
	ld.global.f32 	%f3295, [%rd10+3292];
	fma.rn.f32 	%f3296, %f3293, %f3294, %f3295;
	st.global.f32 	[%rd8+3292], %f3296;
	ld.global.f32 	%f3297, [%rd8+3296];
	ld.global.f32 	%f3298, [%rd9+3296];
	ld.global.f32 	%f3299, [%rd10+3296];
	fma.rn.f32 	%f3300, %f3297, %f3298, %f3299;
	st.global.f32 	[%rd8+3296], %f3300;
	ld.global.f32 	%f3301, [%rd8+3300];
	ld.global.f32 	%f3302, [%rd9+3300];
	ld.global.f32 	%f3303, [%rd10+3300];
	fma.rn.f32 	%f3304, %f3301, %f3302, %f3303;
	st.global.f32 	[%rd8+3300], %f3304;
	ld.global.f32 	%f3305, [%rd8+3304];
	ld.global.f32 	%f3306, [%rd9+3304];
	ld.global.f32 	%f3307, [%rd10+3304];
	fma.rn.f32 	%f3308, %f3305, %f3306, %f3307;
	st.global.f32 	[%rd8+3304], %f3308;
	ld.global.f32 	%f3309, [%rd8+3308];
	ld.global.f32 	%f3310, [%rd9+3308];
	ld.global.f32 	%f3311, [%rd10+3308];
	fma.rn.f32 	%f3312, %f3309, %f3310, %f3311;
	st.global.f32 	[%rd8+3308], %f3312;
	ld.global.f32 	%f3313, [%rd8+3312];
	ld.global.f32 	%f3314, [%rd9+3312];
	ld.global.f32 	%f3315, [%rd10+3312];
	fma.rn.f32 	%f3316, %f3313, %f3314, %f3315;
	st.global.f32 	[%rd8+3312], %f3316;
	ld.global.f32 	%f3317, [%rd8+3316];
	ld.global.f32 	%f3318, [%rd9+3316];
	ld.global.f32 	%f3319, [%rd10+3316];
	fma.rn.f32 	%f3320, %f3317, %f3318, %f3319;
	st.global.f32 	[%rd8+3316], %f3320;
	ld.global.f32 	%f3321, [%rd8+3320];
	ld.global.f32 	%f3322, [%rd9+3320];
	ld.global.f32 	%f3323, [%rd10+3320];
	fma.rn.f32 	%f3324, %f3321, %f3322, %f3323;
	st.global.f32 	[%rd8+3320], %f3324;
	ld.global.f32 	%f3325, [%rd8+3324];
	ld.global.f32 	%f3326, [%rd9+3324];
	ld.global.f32 	%f3327, [%rd10+3324];
	fma.rn.f32 	%f3328, %f3325, %f3326, %f3327;
	st.global.f32 	[%rd8+3324], %f3328;
	ld.global.f32 	%f3329, [%rd8+3328];
	ld.global.f32 	%f3330, [%rd9+3328];
	ld.global.f32 	%f3331, [%rd10+3328];
	fma.rn.f32 	%f3332, %f3329, %f3330, %f3331;
	st.global.f32 	[%rd8+3328], %f3332;
	ld.global.f32 	%f3333, [%rd8+3332];
	ld.global.f32 	%f3334, [%rd9+3332];
	ld.global.f32 	%f3335, [%rd10+3332];
	fma.rn.f32 	%f3336, %f3333, %f3334, %f3335;
	st.global.f32 	[%rd8+3332], %f3336;
	ld.global.f32 	%f3337, [%rd8+3336];
	ld.global.f32 	%f3338, [%rd9+3336];
	ld.global.f32 	%f3339, [%rd10+3336];
	fma.rn.f32 	%f3340, %f3337, %f3338, %f3339;
	st.global.f32 	[%rd8+3336], %f3340;
	ld.global.f32 	%f3341, [%rd8+3340];
	ld.global.f32 	%f3342, [%rd9+3340];
	ld.global.f32 	%f3343, [%rd10+3340];
	fma.rn.f32 	%f3344, %f3341, %f3342, %f3343;
	st.global.f32 	[%rd8+3340], %f3344;
	ld.global.f32 	%f3345, [%rd8+3344];
	ld.global.f32 	%f3346, [%rd9+3344];
	ld.global.f32 	%f3347, [%rd10+3344];
	fma.rn.f32 	%f3348, %f3345, %f3346, %f3347;
	st.global.f32 	[%rd8+3344], %f3348;
	ld.global.f32 	%f3349, [%rd8+3348];
	ld.global.f32 	%f3350, [%rd9+3348];
	ld.global.f32 	%f3351, [%rd10+3348];
	fma.rn.f32 	%f3352, %f3349, %f3350, %f3351;
	st.global.f32 	[%rd8+3348], %f3352;
	ld.global.f32 	%f3353, [%rd8+3352];
	ld.global.f32 	%f3354, [%rd9+3352];
	ld.global.f32 	%f3355, [%rd10+3352];
	fma.rn.f32 	%f3356, %f3353, %f3354, %f3355;
	st.global.f32 	[%rd8+3352], %f3356;
	ld.global.f32 	%f3357, [%rd8+3356];
	ld.global.f32 	%f3358, [%rd9+3356];
	ld.global.f32 	%f3359, [%rd10+3356];
	fma.rn.f32 	%f3360, %f3357, %f3358, %f3359;
	st.global.f32 	[%rd8+3356], %f3360;
	ld.global.f32 	%f3361, [%rd8+3360];
	ld.global.f32 	%f3362, [%rd9+3360];
	ld.global.f32 	%f3363, [%rd10+3360];
	fma.rn.f32 	%f3364, %f3361, %f3362, %f3363;
	st.global.f32 	[%rd8+3360], %f3364;
	ld.global.f32 	%f3365, [%rd8+3364];
	ld.global.f32 	%f3366, [%rd9+3364];
	ld.global.f32 	%f3367, [%rd10+3364];
	fma.rn.f32 	%f3368, %f3365, %f3366, %f3367;
	st.global.f32 	[%rd8+3364], %f3368;
	ld.global.f32 	%f3369, [%rd8+3368];
	ld.global.f32 	%f3370, [%rd9+3368];
	ld.global.f32 	%f3371, [%rd10+3368];
	fma.rn.f32 	%f3372, %f3369, %f3370, %f3371;
	st.global.f32 	[%rd8+3368], %f3372;
	ld.global.f32 	%f3373, [%rd8+3372];
	ld.global.f32 	%f3374, [%rd9+3372];
	ld.global.f32 	%f3375, [%rd10+3372];
	fma.rn.f32 	%f3376, %f3373, %f3374, %f3375;
	st.global.f32 	[%rd8+3372], %f3376;
	ld.global.f32 	%f3377, [%rd8+3376];
	ld.global.f32 	%f3378, [%rd9+3376];
	ld.global.f32 	%f3379, [%rd10+3376];
	fma.rn.f32 	%f3380, %f3377, %f3378, %f3379;
	st.global.f32 	[%rd8+3376], %f3380;
	ld.global.f32 	%f3381, [%rd8+3380];
	ld.global.f32 	%f3382, [%rd9+3380];
	ld.global.f32 	%f3383, [%rd10+3380];
	fma.rn.f32 	%f3384, %f3381, %f3382, %f3383;
	st.global.f32 	[%rd8+3380], %f3384;
	ld.global.f32 	%f3385, [%rd8+3384];
	ld.global.f32 	%f3386, [%rd9+3384];
	ld.global.f32 	%f3387, [%rd10+3384];
	fma.rn.f32 	%f3388, %f3385, %f3386, %f3387;
	st.global.f32 	[%rd8+3384], %f3388;
	ld.global.f32 	%f3389, [%rd8+3388];
	ld.global.f32 	%f3390, [%rd9+3388];
	ld.global.f32 	%f3391, [%rd10+3388];
	fma.rn.f32 	%f3392, %f3389, %f3390, %f3391;
	st.global.f32 	[%rd8+3388], %f3392;
	ld.global.f32 	%f3393, [%rd8+3392];
	ld.global.f32 	%f3394, [%rd9+3392];
	ld.global.f32 	%f3395, [%rd10+3392];
	fma.rn.f32 	%f3396, %f3393, %f3394, %f3395;
	st.global.f32 	[%rd8+3392], %f3396;
	ld.global.f32 	%f3397, [%rd8+3396];
	ld.global.f32 	%f3398, [%rd9+3396];
	ld.global.f32 	%f3399, [%rd10+3396];
	fma.rn.f32 	%f3400, %f3397, %f3398, %f3399;
	st.global.f32 	[%rd8+3396], %f3400;
	ld.global.f32 	%f3401, [%rd8+3400];
	ld.global.f32 	%f3402, [%rd9+3400];
	ld.global.f32 	%f3403, [%rd10+3400];
	fma.rn.f32 	%f3404, %f3401, %f3402, %f3403;
	st.global.f32 	[%rd8+3400], %f3404;
	ld.global.f32 	%f3405, [%rd8+3404];
	ld.global.f32 	%f3406, [%rd9+3404];
	ld.global.f32 	%f3407, [%rd10+3404];
	fma.rn.f32 	%f3408, %f3405, %f3406, %f3407;
	st.global.f32 	[%rd8+3404], %f3408;
	ld.global.f32 	%f3409, [%rd8+3408];
	ld.global.f32 	%f3410, [%rd9+3408];
	ld.global.f32 	%f3411, [%rd10+3408];
	fma.rn.f32 	%f3412, %f3409, %f3410, %f3411;
	st.global.f32 	[%rd8+3408], %f3412;
	ld.global.f32 	%f3413, [%rd8+3412];
	ld.global.f32 	%f3414, [%rd9+3412];
	ld.global.f32 	%f3415, [%rd10+3412];
	fma.rn.f32 	%f3416, %f3413, %f3414, %f3415;
	st.global.f32 	[%rd8+3412], %f3416;
	ld.global.f32 	%f3417, [%rd8+3416];
	ld.global.f32 	%f3418, [%rd9+3416];
	ld.global.f32 	%f3419, [%rd10+3416];
	fma.rn.f32 	%f3420, %f3417, %f3418, %f3419;
	st.global.f32 	[%rd8+3416], %f3420;
	ld.global.f32 	%f3421, [%rd8+3420];
	ld.global.f32 	%f3422, [%rd9+3420];
	ld.global.f32 	%f3423, [%rd10+3420];
	fma.rn.f32 	%f3424, %f3421, %f3422, %f3423;
	st.global.f32 	[%rd8+3420], %f3424;
	ld.global.f32 	%f3425, [%rd8+3424];
	ld.global.f32 	%f3426, [%rd9+3424];
	ld.global.f32 	%f3427, [%rd10+3424];
	fma.rn.f32 	%f3428, %f3425, %f3426, %f3427;
	st.global.f32 	[%rd8+3424], %f3428;
	ld.global.f32 	%f3429, [%rd8+3428];
	ld.global.f32 	%f3430, [%rd9+3428];
	ld.global.f32 	%f3431, [%rd10+3428];
	fma.rn.f32 	%f3432, %f3429, %f3430, %f3431;
	st.global.f32 	[%rd8+3428], %f3432;
	ld.global.f32 	%f3433, [%rd8+3432];
	ld.global.f32 	%f3434, [%rd9+3432];
	ld.global.f32 	%f3435, [%rd10+3432];
	fma.rn.f32 	%f3436, %f3433, %f3434, %f3435;
	st.global.f32 	[%rd8+3432], %f3436;
	ld.global.f32 	%f3437, [%rd8+3436];
	ld.global.f32 	%f3438, [%rd9+3436];
	ld.global.f32 	%f3439, [%rd10+3436];
	fma.rn.f32 	%f3440, %f3437, %f3438, %f3439;
	st.global.f32 	[%rd8+3436], %f3440;
	ld.global.f32 	%f3441, [%rd8+3440];
	ld.global.f32 	%f3442, [%rd9+3440];
	ld.global.f32 	%f3443, [%rd10+3440];
	fma.rn.f32 	%f3444, %f3441, %f3442, %f3443;
	st.global.f32 	[%rd8+3440], %f3444;
	ld.global.f32 	%f3445, [%rd8+3444];
	ld.global.f32 	%f3446, [%rd9+3444];
	ld.global.f32 	%f3447, [%rd10+3444];
	fma.rn.f32 	%f3448, %f3445, %f3446, %f3447;
	st.global.f32 	[%rd8+3444], %f3448;
	ld.global.f32 	%f3449, [%rd8+3448];
	ld.global.f32 	%f3450, [%rd9+3448];
	ld.global.f32 	%f3451, [%rd10+3448];
	fma.rn.f32 	%f3452, %f3449, %f3450, %f3451;
	st.global.f32 	[%rd8+3448], %f3452;
	ld.global.f32 	%f3453, [%rd8+3452];
	ld.global.f32 	%f3454, [%rd9+3452];
	ld.global.f32 	%f3455, [%rd10+3452];
	fma.rn.f32 	%f3456, %f3453, %f3454, %f3455;
	st.global.f32 	[%rd8+3452], %f3456;
	ld.global.f32 	%f3457, [%rd8+3456];
	ld.global.f32 	%f3458, [%rd9+3456];
	ld.global.f32 	%f3459, [%rd10+3456];
	fma.rn.f32 	%f3460, %f3457, %f3458, %f3459;
	st.global.f32 	[%rd8+3456], %f3460;
	ld.global.f32 	%f3461, [%rd8+3460];
	ld.global.f32 	%f3462, [%rd9+3460];
	ld.global.f32 	%f3463, [%rd10+3460];
	fma.rn.f32 	%f3464, %f3461, %f3462, %f3463;
	st.global.f32 	[%rd8+3460], %f3464;
	ld.global.f32 	%f3465, [%rd8+3464];
	ld.global.f32 	%f3466, [%rd9+3464];
	ld.global.f32 	%f3467, [%rd10+3464];
	fma.rn.f32 	%f3468, %f3465, %f3466, %f3467;
	st.global.f32 	[%rd8+3464], %f3468;
	ld.global.f32 	%f3469, [%rd8+3468];
	ld.global.f32 	%f3470, [%rd9+3468];
	ld.global.f32 	%f3471, [%rd10+3468];
	fma.rn.f32 	%f3472, %f3469, %f3470, %f3471;
	st.global.f32 	[%rd8+3468], %f3472;
	ld.global.f32 	%f3473, [%rd8+3472];
	ld.global.f32 	%f3474, [%rd9+3472];
	ld.global.f32 	%f3475, [%rd10+3472];
	fma.rn.f32 	%f3476, %f3473, %f3474, %f3475;
	st.global.f32 	[%rd8+3472], %f3476;
	ld.global.f32 	%f3477, [%rd8+3476];
	ld.global.f32 	%f3478, [%rd9+3476];
	ld.global.f32 	%f3479, [%rd10+3476];
	fma.rn.f32 	%f3480, %f3477, %f3478, %f3479;
	st.global.f32 	[%rd8+3476], %f3480;
	ld.global.f32 	%f3481, [%rd8+3480];
	ld.global.f32 	%f3482, [%rd9+3480];
	ld.global.f32 	%f3483, [%rd10+3480];
	fma.rn.f32 	%f3484, %f3481, %f3482, %f3483;
	st.global.f32 	[%rd8+3480], %f3484;
	ld.global.f32 	%f3485, [%rd8+3484];
	ld.global.f32 	%f3486, [%rd9+3484];
	ld.global.f32 	%f3487, [%rd10+3484];
	fma.rn.f32 	%f3488, %f3485, %f3486, %f3487;
	st.global.f32 	[%rd8+3484], %f3488;
	ld.global.f32 	%f3489, [%rd8+3488];
	ld.global.f32 	%f3490, [%rd9+3488];
	ld.global.f32 	%f3491, [%rd10+3488];
	fma.rn.f32 	%f3492, %f3489, %f3490, %f3491;
	st.global.f32 	[%rd8+3488], %f3492;
	ld.global.f32 	%f3493, [%rd8+3492];
	ld.global.f32 	%f3494, [%rd9+3492];
	ld.global.f32 	%f3495, [%rd10+3492];
	fma.rn.f32 	%f3496, %f3493, %f3494, %f3495;
	st.global.f32 	[%rd8+3492], %f3496;
	ld.global.f32 	%f3497, [%rd8+3496];
	ld.global.f32 	%f3498, [%rd9+3496];
	ld.global.f32 	%f3499, [%rd10+3496];
	fma.rn.f32 	%f3500, %f3497, %f3498, %f3499;
	st.global.f32 	[%rd8+3496], %f3500;
	ld.global.f32 	%f3501, [%rd8+3500];
	ld.global.f32 	%f3502, [%rd9+3500];
	ld.global.f32 	%f3503, [%rd10+3500];
	fma.rn.f32 	%f3504, %f3501, %f3502, %f3503;
	st.global.f32 	[%rd8+3500], %f3504;
	ld.global.f32 	%f3505, [%rd8+3504];
	ld.global.f32 	%f3506, [%rd9+3504];
	ld.global.f32 	%f3507, [%rd10+3504];
	fma.rn.f32 	%f3508, %f3505, %f3506, %f3507;
	st.global.f32 	[%rd8+3504], %f3508;
	ld.global.f32 	%f3509, [%rd8+3508];
	ld.global.f32 	%f3510, [%rd9+3508];
	ld.global.f32 	%f3511, [%rd10+3508];
	fma.rn.f32 	%f3512, %f3509, %f3510, %f3511;
	st.global.f32 	[%rd8+3508], %f3512;
	ld.global.f32 	%f3513, [%rd8+3512];
	ld.global.f32 	%f3514, [%rd9+3512];
	ld.global.f32 	%f3515, [%rd10+3512];
	fma.rn.f32 	%f3516, %f3513, %f3514, %f3515;
	st.global.f32 	[%rd8+3512], %f3516;
	ld.global.f32 	%f3517, [%rd8+3516];
	ld.global.f32 	%f3518, [%rd9+3516];
	ld.global.f32 	%f3519, [%rd10+3516];
	fma.rn.f32 	%f3520, %f3517, %f3518, %f3519;
	st.global.f32 	[%rd8+3516], %f3520;
	ld.global.f32 	%f3521, [%rd8+3520];
	ld.global.f32 	%f3522, [%rd9+3520];
	ld.global.f32 	%f3523, [%rd10+3520];
	fma.rn.f32 	%f3524, %f3521, %f3522, %f3523;
	st.global.f32 	[%rd8+3520], %f3524;
	ld.global.f32 	%f3525, [%rd8+3524];
	ld.global.f32 	%f3526, [%rd9+3524];
	ld.global.f32 	%f3527, [%rd10+3524];
	fma.rn.f32 	%f3528, %f3525, %f3526, %f3527;
	st.global.f32 	[%rd8+3524], %f3528;
	ld.global.f32 	%f3529, [%rd8+3528];
	ld.global.f32 	%f3530, [%rd9+3528];
	ld.global.f32 	%f3531, [%rd10+3528];
	fma.rn.f32 	%f3532, %f3529, %f3530, %f3531;
	st.global.f32 	[%rd8+3528], %f3532;
	ld.global.f32 	%f3533, [%rd8+3532];
	ld.global.f32 	%f3534, [%rd9+3532];
	ld.global.f32 	%f3535, [%rd10+3532];
	fma.rn.f32 	%f3536, %f3533, %f3534, %f3535;
	st.global.f32 	[%rd8+3532], %f3536;
	ld.global.f32 	%f3537, [%rd8+3536];
	ld.global.f32 	%f3538, [%rd9+3536];
	ld.global.f32 	%f3539, [%rd10+3536];
	fma.rn.f32 	%f3540, %f3537, %f3538, %f3539;
	st.global.f32 	[%rd8+3536], %f3540;
	ld.global.f32 	%f3541, [%rd8+3540];
	ld.global.f32 	%f3542, [%rd9+3540];
	ld.global.f32 	%f3543, [%rd10+3540];
	fma.rn.f32 	%f3544, %f3541, %f3542, %f3543;
	st.global.f32 	[%rd8+3540], %f3544;
	ld.global.f32 	%f3545, [%rd8+3544];
	ld.global.f32 	%f3546, [%rd9+3544];
	ld.global.f32 	%f3547, [%rd10+3544];
	fma.rn.f32 	%f3548, %f3545, %f3546, %f3547;
	st.global.f32 	[%rd8+3544], %f3548;
	ld.global.f32 	%f3549, [%rd8+3548];
	ld.global.f32 	%f3550, [%rd9+3548];
	ld.global.f32 	%f3551, [%rd10+3548];
	fma.rn.f32 	%f3552, %f3549, %f3550, %f3551;
	st.global.f32 	[%rd8+3548], %f3552;
	ld.global.f32 	%f3553, [%rd8+3552];
	ld.global.f32 	%f3554, [%rd9+3552];
	ld.global.f32 	%f3555, [%rd10+3552];
	fma.rn.f32 	%f3556, %f3553, %f3554, %f3555;
	st.global.f32 	[%rd8+3552], %f3556;
	ld.global.f32 	%f3557, [%rd8+3556];
	ld.global.f32 	%f3558, [%rd9+3556];
	ld.global.f32 	%f3559, [%rd10+3556];
	fma.rn.f32 	%f3560, %f3557, %f3558, %f3559;
	st.global.f32 	[%rd8+3556], %f3560;
	ld.global.f32 	%f3561, [%rd8+3560];
	ld.global.f32 	%f3562, [%rd9+3560];
	ld.global.f32 	%f3563, [%rd10+3560];
	fma.rn.f32 	%f3564, %f3561, %f3562, %f3563;
	st.global.f32 	[%rd8+3560], %f3564;
	ld.global.f32 	%f3565, [%rd8+3564];
	ld.global.f32 	%f3566, [%rd9+3564];
	ld.global.f32 	%f3567, [%rd10+3564];
	fma.rn.f32 	%f3568, %f3565, %f3566, %f3567;
	st.global.f32 	[%rd8+3564], %f3568;
	ld.global.f32 	%f3569, [%rd8+3568];
	ld.global.f32 	%f3570, [%rd9+3568];
	ld.global.f32 	%f3571, [%rd10+3568];
	fma.rn.f32 	%f3572, %f3569, %f3570, %f3571;
	st.global.f32 	[%rd8+3568], %f3572;
	ld.global.f32 	%f3573, [%rd8+3572];
	ld.global.f32 	%f3574, [%rd9+3572];
	ld.global.f32 	%f3575, [%rd10+3572];
	fma.rn.f32 	%f3576, %f3573, %f3574, %f3575;
	st.global.f32 	[%rd8+3572], %f3576;
	ld.global.f32 	%f3577, [%rd8+3576];
	ld.global.f32 	%f3578, [%rd9+3576];
	ld.global.f32 	%f3579, [%rd10+3576];
	fma.rn.f32 	%f3580, %f3577, %f3578, %f3579;
	st.global.f32 	[%rd8+3576], %f3580;
	ld.global.f32 	%f3581, [%rd8+3580];
	ld.global.f32 	%f3582, [%rd9+3580];
	ld.global.f32 	%f3583, [%rd10+3580];
	fma.rn.f32 	%f3584, %f3581, %f3582, %f3583;
	st.global.f32 	[%rd8+3580], %f3584;
	ld.global.f32 	%f3585, [%rd8+3584];
	ld.global.f32 	%f3586, [%rd9+3584];
	ld.global.f32 	%f3587, [%rd10+3584];
	fma.rn.f32 	%f3588, %f3585, %f3586, %f3587;
	st.global.f32 	[%rd8+3584], %f3588;
	ld.global.f32 	%f3589, [%rd8+3588];
	ld.global.f32 	%f3590, [%rd9+3588];
	ld.global.f32 	%f3591, [%rd10+3588];
	fma.rn.f32 	%f3592, %f3589, %f3590, %f3591;
	st.global.f32 	[%rd8+3588], %f3592;
	ld.global.f32 	%f3593, [%rd8+3592];
	ld.global.f32 	%f3594, [%rd9+3592];
	ld.global.f32 	%f3595, [%rd10+3592];
	fma.rn.f32 	%f3596, %f3593, %f3594, %f3595;
	st.global.f32 	[%rd8+3592], %f3596;
	ld.global.f32 	%f3597, [%rd8+3596];
	ld.global.f32 	%f3598, [%rd9+3596];
	ld.global.f32 	%f3599, [%rd10+3596];
	fma.rn.f32 	%f3600, %f3597, %f3598, %f3599;
	st.global.f32 	[%rd8+3596], %f3600;
	ld.global.f32 	%f3601, [%rd8+3600];
	ld.global.f32 	%f3602, [%rd9+3600];
	ld.global.f32 	%f3603, [%rd10+3600];
	fma.rn.f32 	%f3604, %f3601, %f3602, %f3603;
	st.global.f32 	[%rd8+3600], %f3604;
	ld.global.f32 	%f3605, [%rd8+3604];
	ld.global.f32 	%f3606, [%rd9+3604];
	ld.global.f32 	%f3607, [%rd10+3604];
	fma.rn.f32 	%f3608, %f3605, %f3606, %f3607;
	st.global.f32 	[%rd8+3604], %f3608;
	ld.global.f32 	%f3609, [%rd8+3608];
	ld.global.f32 	%f3610, [%rd9+3608];
	ld.global.f32 	%f3611, [%rd10+3608];
	fma.rn.f32 	%f3612, %f3609, %f3610, %f3611;
	st.global.f32 	[%rd8+3608], %f3612;
	ld.global.f32 	%f3613, [%rd8+3612];
	ld.global.f32 	%f3614, [%rd9+3612];
	ld.global.f32 	%f3615, [%rd10+3612];
	fma.rn.f32 	%f3616, %f3613, %f3614, %f3615;
	st.global.f32 	[%rd8+3612], %f3616;
	ld.global.f32 	%f3617, [%rd8+3616];
	ld.global.f32 	%f3618, [%rd9+3616];
	ld.global.f32 	%f3619, [%rd10+3616];
	fma.rn.f32 	%f3620, %f3617, %f3618, %f3619;
	st.global.f32 	[%rd8+3616], %f3620;
	ld.global.f32 	%f3621, [%rd8+3620];
	ld.global.f32 	%f3622, [%rd9+3620];
	ld.global.f32 	%f3623, [%rd10+3620];
	fma.rn.f32 	%f3624, %f3621, %f3622, %f3623;
	st.global.f32 	[%rd8+3620], %f3624;
	ld.global.f32 	%f3625, [%rd8+3624];
	ld.global.f32 	%f3626, [%rd9+3624];
	ld.global.f32 	%f3627, [%rd10+3624];
	fma.rn.f32 	%f3628, %f3625, %f3626, %f3627;
	st.global.f32 	[%rd8+3624], %f3628;
	ld.global.f32 	%f3629, [%rd8+3628];
	ld.global.f32 	%f3630, [%rd9+3628];
	ld.global.f32 	%f3631, [%rd10+3628];
	fma.rn.f32 	%f3632, %f3629, %f3630, %f3631;
	st.global.f32 	[%rd8+3628], %f3632;
	ld.global.f32 	%f3633, [%rd8+3632];
	ld.global.f32 	%f3634, [%rd9+3632];
	ld.global.f32 	%f3635, [%rd10+3632];
	fma.rn.f32 	%f3636, %f3633, %f3634, %f3635;
	st.global.f32 	[%rd8+3632], %f3636;
	ld.global.f32 	%f3637, [%rd8+3636];
	ld.global.f32 	%f3638, [%rd9+3636];
	ld.global.f32 	%f3639, [%rd10+3636];
	fma.rn.f32 	%f3640, %f3637, %f3638, %f3639;
	st.global.f32 	[%rd8+3636], %f3640;
	ld.global.f32 	%f3641, [%rd8+3640];
	ld.global.f32 	%f3642, [%rd9+3640];
	ld.global.f32 	%f3643, [%rd10+3640];
	fma.rn.f32 	%f3644, %f3641, %f3642, %f3643;
	st.global.f32 	[%rd8+3640], %f3644;
	ld.global.f32 	%f3645, [%rd8+3644];
	ld.global.f32 	%f3646, [%rd9+3644];
	ld.global.f32 	%f3647, [%rd10+3644];
	fma.rn.f32 	%f3648, %f3645, %f3646, %f3647;
	st.global.f32 	[%rd8+3644], %f3648;
	ld.global.f32 	%f3649, [%rd8+3648];
	ld.global.f32 	%f3650, [%rd9+3648];
	ld.global.f32 	%f3651, [%rd10+3648];
	fma.rn.f32 	%f3652, %f3649, %f3650, %f3651;
	st.global.f32 	[%rd8+3648], %f3652;
	ld.global.f32 	%f3653, [%rd8+3652];
	ld.global.f32 	%f3654, [%rd9+3652];
	ld.global.f32 	%f3655, [%rd10+3652];
	fma.rn.f32 	%f3656, %f3653, %f3654, %f3655;
	st.global.f32 	[%rd8+3652], %f3656;
	ld.global.f32 	%f3657, [%rd8+3656];
	ld.global.f32 	%f3658, [%rd9+3656];
	ld.global.f32 	%f3659, [%rd10+3656];
	fma.rn.f32 	%f3660, %f3657, %f3658, %f3659;
	st.global.f32 	[%rd8+3656], %f3660;
	ld.global.f32 	%f3661, [%rd8+3660];
	ld.global.f32 	%f3662, [%rd9+3660];
	ld.global.f32 	%f3663, [%rd10+3660];
	fma.rn.f32 	%f3664, %f3661, %f3662, %f3663;
	st.global.f32 	[%rd8+3660], %f3664;
	ld.global.f32 	%f3665, [%rd8+3664];
	ld.global.f32 	%f3666, [%rd9+3664];
	ld.global.f32 	%f3667, [%rd10+3664];
	fma.rn.f32 	%f3668, %f3665, %f3666, %f3667;
	st.global.f32 	[%rd8+3664], %f3668;
	ld.global.f32 	%f3669, [%rd8+3668];
	ld.global.f32 	%f3670, [%rd9+3668];
	ld.global.f32 	%f3671, [%rd10+3668];
	fma.rn.f32 	%f3672, %f3669, %f3670, %f3671;
	st.global.f32 	[%rd8+3668], %f3672;
	ld.global.f32 	%f3673, [%rd8+3672];
	ld.global.f32 	%f3674, [%rd9+3672];
	ld.global.f32 	%f3675, [%rd10+3672];
	fma.rn.f32 	%f3676, %f3673, %f3674, %f3675;
	st.global.f32 	[%rd8+3672], %f3676;
	ld.global.f32 	%f3677, [%rd8+3676];
	ld.global.f32 	%f3678, [%rd9+3676];
	ld.global.f32 	%f3679, [%rd10+3676];
	fma.rn.f32 	%f3680, %f3677, %f3678, %f3679;
	st.global.f32 	[%rd8+3676], %f3680;
	ld.global.f32 	%f3681, [%rd8+3680];
	ld.global.f32 	%f3682, [%rd9+3680];
	ld.global.f32 	%f3683, [%rd10+3680];
	fma.rn.f32 	%f3684, %f3681, %f3682, %f3683;
	st.global.f32 	[%rd8+3680], %f3684;
	ld.global.f32 	%f3685, [%rd8+3684];
	ld.global.f32 	%f3686, [%rd9+3684];
	ld.global.f32 	%f3687, [%rd10+3684];
	fma.rn.f32 	%f3688, %f3685, %f3686, %f3687;
	st.global.f32 	[%rd8+3684], %f3688;
	ld.global.f32 	%f3689, [%rd8+3688];
	ld.global.f32 	%f3690, [%rd9+3688];
	ld.global.f32 	%f3691, [%rd10+3688];
	fma.rn.f32 	%f3692, %f3689, %f3690, %f3691;
	st.global.f32 	[%rd8+3688], %f3692;
	ld.global.f32 	%f3693, [%rd8+3692];
	ld.global.f32 	%f3694, [%rd9+3692];
	ld.global.f32 	%f3695, [%rd10+3692];
	fma.rn.f32 	%f3696, %f3693, %f3694, %f3695;
	st.global.f32 	[%rd8+3692], %f3696;
	ld.global.f32 	%f3697, [%rd8+3696];
	ld.global.f32 	%f3698, [%rd9+3696];
	ld.global.f32 	%f3699, [%rd10+3696];
	fma.rn.f32 	%f3700, %f3697, %f3698, %f3699;
	st.global.f32 	[%rd8+3696], %f3700;
	ld.global.f32 	%f3701, [%rd8+3700];
	ld.global.f32 	%f3702, [%rd9+3700];
	ld.global.f32 	%f3703, [%rd10+3700];
	fma.rn.f32 	%f3704, %f3701, %f3702, %f3703;
	st.global.f32 	[%rd8+3700], %f3704;
	ld.global.f32 	%f3705, [%rd8+3704];
	ld.global.f32 	%f3706, [%rd9+3704];
	ld.global.f32 	%f3707, [%rd10+3704];
	fma.rn.f32 	%f3708, %f3705, %f3706, %f3707;
	st.global.f32 	[%rd8+3704], %f3708;
	ld.global.f32 	%f3709, [%rd8+3708];
	ld.global.f32 	%f3710, [%rd9+3708];
	ld.global.f32 	%f3711, [%rd10+3708];
	fma.rn.f32 	%f3712, %f3709, %f3710, %f3711;
	st.global.f32 	[%rd8+3708], %f3712;
	ld.global.f32 	%f3713, [%rd8+3712];
	ld.global.f32 	%f3714, [%rd9+3712];
	ld.global.f32 	%f3715, [%rd10+3712];
	fma.rn.f32 	%f3716, %f3713, %f3714, %f3715;
	st.global.f32 	[%rd8+3712], %f3716;
	ld.global.f32 	%f3717, [%rd8+3716];
	ld.global.f32 	%f3718, [%rd9+3716];
	ld.global.f32 	%f3719, [%rd10+3716];
	fma.rn.f32 	%f3720, %f3717, %f3718, %f3719;
	st.global.f32 	[%rd8+3716], %f3720;
	ld.global.f32 	%f3721, [%rd8+3720];
	ld.global.f32 	%f3722, [%rd9+3720];
	ld.global.f32 	%f3723, [%rd10+3720];
	fma.rn.f32 	%f3724, %f3721, %f3722, %f3723;
	st.global.f32 	[%rd8+3720], %f3724;
	ld.global.f32 	%f3725, [%rd8+3724];
	ld.global.f32 	%f3726, [%rd9+3724];
	ld.global.f32 	%f3727, [%rd10+3724];
	fma.rn.f32 	%f3728, %f3725, %f3726, %f3727;
	st.global.f32 	[%rd8+3724], %f3728;
	ld.global.f32 	%f3729, [%rd8+3728];
	ld.global.f32 	%f3730, [%rd9+3728];
	ld.global.f32 	%f3731, [%rd10+3728];
	fma.rn.f32 	%f3732, %f3729, %f3730, %f3731;
	st.global.f32 	[%rd8+3728], %f3732;
	ld.global.f32 	%f3733, [%rd8+3732];
	ld.global.f32 	%f3734, [%rd9+3732];
	ld.global.f32 	%f3735, [%rd10+3732];
	fma.rn.f32 	%f3736, %f3733, %f3734, %f3735;
	st.global.f32 	[%rd8+3732], %f3736;
	ld.global.f32 	%f3737, [%rd8+3736];
	ld.global.f32 	%f3738, [%rd9+3736];
	ld.global.f32 	%f3739, [%rd10+3736];
	fma.rn.f32 	%f3740, %f3737, %f3738, %f3739;
	st.global.f32 	[%rd8+3736], %f3740;
	ld.global.f32 	%f3741, [%rd8+3740];
	ld.global.f32 	%f3742, [%rd9+3740];
	ld.global.f32 	%f3743, [%rd10+3740];
	fma.rn.f32 	%f3744, %f3741, %f3742, %f3743;
	st.global.f32 	[%rd8+3740], %f3744;
	ld.global.f32 	%f3745, [%rd8+3744];
	ld.global.f32 	%f3746, [%rd9+3744];
	ld.global.f32 	%f3747, [%rd10+3744];
	fma.rn.f32 	%f3748, %f3745, %f3746, %f3747;
	st.global.f32 	[%rd8+3744], %f3748;
	ld.global.f32 	%f3749, [%rd8+3748];
	ld.global.f32 	%f3750, [%rd9+3748];
	ld.global.f32 	%f3751, [%rd10+3748];
	fma.rn.f32 	%f3752, %f3749, %f3750, %f3751;
	st.global.f32 	[%rd8+3748], %f3752;
	ld.global.f32 	%f3753, [%rd8+3752];
	ld.global.f32 	%f3754, [%rd9+3752];
	ld.global.f32 	%f3755, [%rd10+3752];
	fma.rn.f32 	%f3756, %f3753, %f3754, %f3755;
	st.global.f32 	[%rd8+3752], %f3756;
	ld.global.f32 	%f3757, [%rd8+3756];
	ld.global.f32 	%f3758, [%rd9+3756];
	ld.global.f32 	%f3759, [%rd10+3756];
	fma.rn.f32 	%f3760, %f3757, %f3758, %f3759;
	st.global.f32 	[%rd8+3756], %f3760;
	ld.global.f32 	%f3761, [%rd8+3760];
	ld.global.f32 	%f3762, [%rd9+3760];
	ld.global.f32 	%f3763, [%rd10+3760];
	fma.rn.f32 	%f3764, %f3761, %f3762, %f3763;
	st.global.f32 	[%rd8+3760], %f3764;
	ld.global.f32 	%f3765, [%rd8+3764];
	ld.global.f32 	%f3766, [%rd9+3764];
	ld.global.f32 	%f3767, [%rd10+3764];
	fma.rn.f32 	%f3768, %f3765, %f3766, %f3767;
	st.global.f32 	[%rd8+3764], %f3768;
	ld.global.f32 	%f3769, [%rd8+3768];
	ld.global.f32 	%f3770, [%rd9+3768];
	ld.global.f32 	%f3771, [%rd10+3768];
	fma.rn.f32 	%f3772, %f3769, %f3770, %f3771;
	st.global.f32 	[%rd8+3768], %f3772;
	ld.global.f32 	%f3773, [%rd8+3772];
	ld.global.f32 	%f3774, [%rd9+3772];
	ld.global.f32 	%f3775, [%rd10+3772];
	fma.rn.f32 	%f3776, %f3773, %f3774, %f3775;
	st.global.f32 	[%rd8+3772], %f3776;
	ld.global.f32 	%f3777, [%rd8+3776];
	ld.global.f32 	%f3778, [%rd9+3776];
	ld.global.f32 	%f3779, [%rd10+3776];
	fma.rn.f32 	%f3780, %f3777, %f3778, %f3779;
	st.global.f32 	[%rd8+3776], %f3780;
	ld.global.f32 	%f3781, [%rd8+3780];
	ld.global.f32 	%f3782, [%rd9+3780];
	ld.global.f32 	%f3783, [%rd10+3780];
	fma.rn.f32 	%f3784, %f3781, %f3782, %f3783;
	st.global.f32 	[%rd8+3780], %f3784;
	ld.global.f32 	%f3785, [%rd8+3784];
	ld.global.f32 	%f3786, [%rd9+3784];
	ld.global.f32 	%f3787, [%rd10+3784];
	fma.rn.f32 	%f3788, %f3785, %f3786, %f3787;
	st.global.f32 	[%rd8+3784], %f3788;
	ld.global.f32 	%f3789, [%rd8+3788];
	ld.global.f32 	%f3790, [%rd9+3788];
	ld.global.f32 	%f3791, [%rd10+3788];
	fma.rn.f32 	%f3792, %f3789, %f3790, %f3791;
	st.global.f32 	[%rd8+3788], %f3792;
	ld.global.f32 	%f3793, [%rd8+3792];
	ld.global.f32 	%f3794, [%rd9+3792];
	ld.global.f32 	%f3795, [%rd10+3792];
	fma.rn.f32 	%f3796, %f3793, %f3794, %f3795;
	st.global.f32 	[%rd8+3792], %f3796;
	ld.global.f32 	%f3797, [%rd8+3796];
	ld.global.f32 	%f3798, [%rd9+3796];
	ld.global.f32 	%f3799, [%rd10+3796];
	fma.rn.f32 	%f3800, %f3797, %f3798, %f3799;
	st.global.f32 	[%rd8+3796], %f3800;
	ld.global.f32 	%f3801, [%rd8+3800];
	ld.global.f32 	%f3802, [%rd9+3800];
	ld.global.f32 	%f3803, [%rd10+3800];
	fma.rn.f32 	%f3804, %f3801, %f3802, %f3803;
	st.global.f32 	[%rd8+3800], %f3804;
	ld.global.f32 	%f3805, [%rd8+3804];
	ld.global.f32 	%f3806, [%rd9+3804];
	ld.global.f32 	%f3807, [%rd10+3804];
	fma.rn.f32 	%f3808, %f3805, %f3806, %f3807;
	st.global.f32 	[%rd8+3804], %f3808;
	ld.global.f32 	%f3809, [%rd8+3808];
	ld.global.f32 	%f3810, [%rd9+3808];
	ld.global.f32 	%f3811, [%rd10+3808];
	fma.rn.f32 	%f3812, %f3809, %f3810, %f3811;
	st.global.f32 	[%rd8+3808], %f3812;
	ld.global.f32 	%f3813, [%rd8+3812];
	ld.global.f32 	%f3814, [%rd9+3812];
	ld.global.f32 	%f3815, [%rd10+3812];
	fma.rn.f32 	%f3816, %f3813, %f3814, %f3815;
	st.global.f32 	[%rd8+3812], %f3816;
	ld.global.f32 	%f3817, [%rd8+3816];
	ld.global.f32 	%f3818, [%rd9+3816];
	ld.global.f32 	%f3819, [%rd10+3816];
	fma.rn.f32 	%f3820, %f3817, %f3818, %f3819;
	st.global.f32 	[%rd8+3816], %f3820;
	ld.global.f32 	%f3821, [%rd8+3820];
	ld.global.f32 	%f3822, [%rd9+3820];
	ld.global.f32 	%f3823, [%rd10+3820];
	fma.rn.f32 	%f3824, %f3821, %f3822, %f3823;
	st.global.f32 	[%rd8+3820], %f3824;
	ld.global.f32 	%f3825, [%rd8+3824];
	ld.global.f32 	%f3826, [%rd9+3824];
	ld.global.f32 	%f3827, [%rd10+3824];
	fma.rn.f32 	%f3828, %f3825, %f3826, %f3827;
	st.global.f32 	[%rd8+3824], %f3828;
	ld.global.f32 	%f3829, [%rd8+3828];
	ld.global.f32 	%f3830, [%rd9+3828];
	ld.global.f32 	%f3831, [%rd10+3828];
	fma.rn.f32 	%f3832, %f3829, %f3830, %f3831;
	st.global.f32 	[%rd8+3828], %f3832;
	ld.global.f32 	%f3833, [%rd8+3832];
	ld.global.f32 	%f3834, [%rd9+3832];
	ld.global.f32 	%f3835, [%rd10+3832];
	fma.rn.f32 	%f3836, %f3833, %f3834, %f3835;
	st.global.f32 	[%rd8+3832], %f3836;
	ld.global.f32 	%f3837, [%rd8+3836];
	ld.global.f32 	%f3838, [%rd9+3836];
	ld.global.f32 	%f3839, [%rd10+3836];
	fma.rn.f32 	%f3840, %f3837, %f3838, %f3839;
	st.global.f32 	[%rd8+3836], %f3840;
	ld.global.f32 	%f3841, [%rd8+3840];
	ld.global.f32 	%f3842, [%rd9+3840];
	ld.global.f32 	%f3843, [%rd10+3840];
	fma.rn.f32 	%f3844, %f3841, %f3842, %f3843;
	st.global.f32 	[%rd8+3840], %f3844;
	ld.global.f32 	%f3845, [%rd8+3844];
	ld.global.f32 	%f3846, [%rd9+3844];
	ld.global.f32 	%f3847, [%rd10+3844];
	fma.rn.f32 	%f3848, %f3845, %f3846, %f3847;
	st.global.f32 	[%rd8+3844], %f3848;
	ld.global.f32 	%f3849, [%rd8+3848];
	ld.global.f32 	%f3850, [%rd9+3848];
	ld.global.f32 	%f3851, [%rd10+3848];
	fma.rn.f32 	%f3852, %f3849, %f3850, %f3851;
	st.global.f32 	[%rd8+3848], %f3852;
	ld.global.f32 	%f3853, [%rd8+3852];
	ld.global.f32 	%f3854, [%rd9+3852];
	ld.global.f32 	%f3855, [%rd10+3852];
	fma.rn.f32 	%f3856, %f3853, %f3854, %f3855;
	st.global.f32 	[%rd8+3852], %f3856;
	ld.global.f32 	%f3857, [%rd8+3856];
	ld.global.f32 	%f3858, [%rd9+3856];
	ld.global.f32 	%f3859, [%rd10+3856];
	fma.rn.f32 	%f3860, %f3857, %f3858, %f3859;
	st.global.f32 	[%rd8+3856], %f3860;
	ld.global.f32 	%f3861, [%rd8+3860];
	ld.global.f32 	%f3862, [%rd9+3860];
	ld.global.f32 	%f3863, [%rd10+3860];
	fma.rn.f32 	%f3864, %f3861, %f3862, %f3863;
	st.global.f32 	[%rd8+3860], %f3864;
	ld.global.f32 	%f3865, [%rd8+3864];
	ld.global.f32 	%f3866, [%rd9+3864];
	ld.global.f32 	%f3867, [%rd10+3864];
	fma.rn.f32 	%f3868, %f3865, %f3866, %f3867;
	st.global.f32 	[%rd8+3864], %f3868;
	ld.global.f32 	%f3869, [%rd8+3868];
	ld.global.f32 	%f3870, [%rd9+3868];
	ld.global.f32 	%f3871, [%rd10+3868];
	fma.rn.f32 	%f3872, %f3869, %f3870, %f3871;
	st.global.f32 	[%rd8+3868], %f3872;
	ld.global.f32 	%f3873, [%rd8+3872];
	ld.global.f32 	%f3874, [%rd9+3872];
	ld.global.f32 	%f3875, [%rd10+3872];
	fma.rn.f32 	%f3876, %f3873, %f3874, %f3875;
	st.global.f32 	[%rd8+3872], %f3876;
	ld.global.f32 	%f3877, [%rd8+3876];
	ld.global.f32 	%f3878, [%rd9+3876];
	ld.global.f32 	%f3879, [%rd10+3876];
	fma.rn.f32 	%f3880, %f3877, %f3878, %f3879;
	st.global.f32 	[%rd8+3876], %f3880;
	ld.global.f32 	%f3881, [%rd8+3880];
	ld.global.f32 	%f3882, [%rd9+3880];
	ld.global.f32 	%f3883, [%rd10+3880];
	fma.rn.f32 	%f3884, %f3881, %f3882, %f3883;
	st.global.f32 	[%rd8+3880], %f3884;
	ld.global.f32 	%f3885, [%rd8+3884];
	ld.global.f32 	%f3886, [%rd9+3884];
	ld.global.f32 	%f3887, [%rd10+3884];
	fma.rn.f32 	%f3888, %f3885, %f3886, %f3887;
	st.global.f32 	[%rd8+3884], %f3888;
	ld.global.f32 	%f3889, [%rd8+3888];
	ld.global.f32 	%f3890, [%rd9+3888];
	ld.global.f32 	%f3891, [%rd10+3888];
	fma.rn.f32 	%f3892, %f3889, %f3890, %f3891;
	st.global.f32 	[%rd8+3888], %f3892;
	ld.global.f32 	%f3893, [%rd8+3892];
	ld.global.f32 	%f3894, [%rd9+3892];
	ld.global.f32 	%f3895, [%rd10+3892];
	fma.rn.f32 	%f3896, %f3893, %f3894, %f3895;
	st.global.f32 	[%rd8+3892], %f3896;
	ld.global.f32 	%f3897, [%rd8+3896];
	ld.global.f32 	%f3898, [%rd9+3896];
	ld.global.f32 	%f3899, [%rd10+3896];
	fma.rn.f32 	%f3900, %f3897, %f3898, %f3899;
	st.global.f32 	[%rd8+3896], %f3900;
	ld.global.f32 	%f3901, [%rd8+3900];
	ld.global.f32 	%f3902, [%rd9+3900];
	ld.global.f32 	%f3903, [%rd10+3900];
	fma.rn.f32 	%f3904, %f3901, %f3902, %f3903;
	st.global.f32 	[%rd8+3900], %f3904;
	ld.global.f32 	%f3905, [%rd8+3904];
	ld.global.f32 	%f3906, [%rd9+3904];
	ld.global.f32 	%f3907, [%rd10+3904];
	fma.rn.f32 	%f3908, %f3905, %f3906, %f3907;
	st.global.f32 	[%rd8+3904], %f3908;
	ld.global.f32 	%f3909, [%rd8+3908];
	ld.global.f32 	%f3910, [%rd9+3908];
	ld.global.f32 	%f3911, [%rd10+3908];
	fma.rn.f32 	%f3912, %f3909, %f3910, %f3911;
	st.global.f32 	[%rd8+3908], %f3912;
	ld.global.f32 	%f3913, [%rd8+3912];
	ld.global.f32 	%f3914, [%rd9+3912];
	ld.global.f32 	%f3915, [%rd10+3912];
	fma.rn.f32 	%f3916, %f3913, %f3914, %f3915;
	st.global.f32 	[%rd8+3912], %f3916;
	ld.global.f32 	%f3917, [%rd8+3916];
	ld.global.f32 	%f3918, [%rd9+3916];
	ld.global.f32 	%f3919, [%rd10+3916];
	fma.rn.f32 	%f3920, %f3917, %f3918, %f3919;
	st.global.f32 	[%rd8+3916], %f3920;
	ld.global.f32 	%f3921, [%rd8+3920];
	ld.global.f32 	%f3922, [%rd9+3920];
	ld.global.f32 	%f3923, [%rd10+3920];
	fma.rn.f32 	%f3924, %f3921, %f3922, %f3923;
	st.global.f32 	[%rd8+3920], %f3924;
	ld.global.f32 	%f3925, [%rd8+3924];
	ld.global.f32 	%f3926, [%rd9+3924];
	ld.global.f32 	%f3927, [%rd10+3924];
	fma.rn.f32 	%f3928, %f3925, %f3926, %f3927;
	st.global.f32 	[%rd8+3924], %f3928;
	ld.global.f32 	%f3929, [%rd8+3928];
	ld.global.f32 	%f3930, [%rd9+3928];
	ld.global.f32 	%f3931, [%rd10+3928];
	fma.rn.f32 	%f3932, %f3929, %f3930, %f3931;
	st.global.f32 	[%rd8+3928], %f3932;
	ld.global.f32 	%f3933, [%rd8+3932];
	ld.global.f32 	%f3934, [%rd9+3932];
	ld.global.f32 	%f3935, [%rd10+3932];
	fma.rn.f32 	%f3936, %f3933, %f3934, %f3935;
	st.global.f32 	[%rd8+3932], %f3936;
	ld.global.f32 	%f3937, [%rd8+3936];
	ld.global.f32 	%f3938, [%rd9+3936];
	ld.global.f32 	%f3939, [%rd10+3936];
	fma.rn.f32 	%f3940, %f3937, %f3938, %f3939;
	st.global.f32 	[%rd8+3936], %f3940;
	ld.global.f32 	%f3941, [%rd8+3940];
	ld.global.f32 	%f3942, [%rd9+3940];
	ld.global.f32 	%f3943, [%rd10+3940];
	fma.rn.f32 	%f3944, %f3941, %f3942, %f3943;
	st.global.f32 	[%rd8+3940], %f3944;
	ld.global.f32 	%f3945, [%rd8+3944];
	ld.global.f32 	%f3946, [%rd9+3944];
	ld.global.f32 	%f3947, [%rd10+3944];
	fma.rn.f32 	%f3948, %f3945, %f3946, %f3947;
	st.global.f32 	[%rd8+3944], %f3948;
	ld.global.f32 	%f3949, [%rd8+3948];
	ld.global.f32 	%f3950, [%rd9+3948];
	ld.global.f32 	%f3951, [%rd10+3948];
	fma.rn.f32 	%f3952, %f3949, %f3950, %f3951;
	st.global.f32 	[%rd8+3948], %f3952;
	ld.global.f32 	%f3953, [%rd8+3952];
	ld.global.f32 	%f3954, [%rd9+3952];
	ld.global.f32 	%f3955, [%rd10+3952];
	fma.rn.f32 	%f3956, %f3953, %f3954, %f3955;
	st.global.f32 	[%rd8+3952], %f3956;
	ld.global.f32 	%f3957, [%rd8+3956];
	ld.global.f32 	%f3958, [%rd9+3956];
	ld.global.f32 	%f3959, [%rd10+3956];
	fma.rn.f32 	%f3960, %f3957, %f3958, %f3959;
	st.global.f32 	[%rd8+3956], %f3960;
	ld.global.f32 	%f3961, [%rd8+3960];
	ld.global.f32 	%f3962, [%rd9+3960];
	ld.global.f32 	%f3963, [%rd10+3960];
	fma.rn.f32 	%f3964, %f3961, %f3962, %f3963;
	st.global.f32 	[%rd8+3960], %f3964;
	ld.global.f32 	%f3965, [%rd8+3964];
	ld.global.f32 	%f3966, [%rd9+3964];
	ld.global.f32 	%f3967, [%rd10+3964];
	fma.rn.f32 	%f3968, %f3965, %f3966, %f3967;
	st.global.f32 	[%rd8+3964], %f3968;
	ld.global.f32 	%f3969, [%rd8+3968];
	ld.global.f32 	%f3970, [%rd9+3968];
	ld.global.f32 	%f3971, [%rd10+3968];
	fma.rn.f32 	%f3972, %f3969, %f3970, %f3971;
	st.global.f32 	[%rd8+3968], %f3972;
	ld.global.f32 	%f3973, [%rd8+3972];
	ld.global.f32 	%f3974, [%rd9+3972];
	ld.global.f32 	%f3975, [%rd10+3972];
	fma.rn.f32 	%f3976, %f3973, %f3974, %f3975;
	st.global.f32 	[%rd8+3972], %f3976;
	ld.global.f32 	%f3977, [%rd8+3976];
	ld.global.f32 	%f3978, [%rd9+3976];
	ld.global.f32 	%f3979, [%rd10+3976];
	fma.rn.f32 	%f3980, %f3977, %f3978, %f3979;
	st.global.f32 	[%rd8+3976], %f3980;
	ld.global.f32 	%f3981, [%rd8+3980];
	ld.global.f32 	%f3982, [%rd9+3980];
	ld.global.f32 	%f3983, [%rd10+3980];
	fma.rn.f32 	%f3984, %f3981, %f3982, %f3983;
	st.global.f32 	[%rd8+3980], %f3984;
	ld.global.f32 	%f3985, [%rd8+3984];
	ld.global.f32 	%f3986, [%rd9+3984];
	ld.global.f32 	%f3987, [%rd10+3984];
	fma.rn.f32 	%f3988, %f3985, %f3986, %f3987;
	st.global.f32 	[%rd8+3984], %f3988;
	ld.global.f32 	%f3989, [%rd8+3988];
	ld.global.f32 	%f3990, [%rd9+3988];
	ld.global.f32 	%f3991, [%rd10+3988];
	fma.rn.f32 	%f3992, %f3989, %f3990, %f3991;
	st.global.f32 	[%rd8+3988], %f3992;
	ld.global.f32 	%f3993, [%rd8+3992];
	ld.global.f32 	%f3994, [%rd9+3992];
	ld.global.f32 	%f3995, [%rd10+3992];
	fma.rn.f32 	%f3996, %f3993, %f3994, %f3995;
	st.global.f32 	[%rd8+3992], %f3996;
	ld.global.f32 	%f3997, [%rd8+3996];
	ld.global.f32 	%f3998, [%rd9+3996];
	ld.global.f32 	%f3999, [%rd10+3996];
	fma.rn.f32 	%f4000, %f3997, %f3998, %f3999;
	st.global.f32 	[%rd8+3996], %f4000;
	ld.global.f32 	%f4001, [%rd8+4000];
	ld.global.f32 	%f4002, [%rd9+4000];
	ld.global.f32 	%f4003, [%rd10+4000];
	fma.rn.f32 	%f4004, %f4001, %f4002, %f4003;
	st.global.f32 	[%rd8+4000], %f4004;
	ld.global.f32 	%f4005, [%rd8+4004];
	ld.global.f32 	%f4006, [%rd9+4004];
	ld.global.f32 	%f4007, [%rd10+4004];
	fma.rn.f32 	%f4008, %f4005, %f4006, %f4007;
	st.global.f32 	[%rd8+4004], %f4008;
	ld.global.f32 	%f4009, [%rd8+4008];
	ld.global.f32 	%f4010, [%rd9+4008];
	ld.global.f32 	%f4011, [%rd10+4008];
	fma.rn.f32 	%f4012, %f4009, %f4010, %f4011;
	st.global.f32 	[%rd8+4008], %f4012;
	ld.global.f32 	%f4013, [%rd8+4012];
	ld.global.f32 	%f4014, [%rd9+4012];
	ld.global.f32 	%f4015, [%rd10+4012];
	fma.rn.f32 	%f4016, %f4013, %f4014, %f4015;
	st.global.f32 	[%rd8+4012], %f4016;
	ld.global.f32 	%f4017, [%rd8+4016];
	ld.global.f32 	%f4018, [%rd9+4016];
	ld.global.f32 	%f4019, [%rd10+4016];
	fma.rn.f32 	%f4020, %f4017, %f4018, %f4019;
	st.global.f32 	[%rd8+4016], %f4020;
	ld.global.f32 	%f4021, [%rd8+4020];
	ld.global.f32 	%f4022, [%rd9+4020];
	ld.global.f32 	%f4023, [%rd10+4020];
	fma.rn.f32 	%f4024, %f4021, %f4022, %f4023;
	st.global.f32 	[%rd8+4020], %f4024;
	ld.global.f32 	%f4025, [%rd8+4024];
	ld.global.f32 	%f4026, [%rd9+4024];
	ld.global.f32 	%f4027, [%rd10+4024];
	fma.rn.f32 	%f4028, %f4025, %f4026, %f4027;
	st.global.f32 	[%rd8+4024], %f4028;
	ld.global.f32 	%f4029, [%rd8+4028];
	ld.global.f32 	%f4030, [%rd9+4028];
	ld.global.f32 	%f4031, [%rd10+4028];
	fma.rn.f32 	%f4032, %f4029, %f4030, %f4031;
	st.global.f32 	[%rd8+4028], %f4032;
	ld.global.f32 	%f4033, [%rd8+4032];
	ld.global.f32 	%f4034, [%rd9+4032];
	ld.global.f32 	%f4035, [%rd10+4032];
	fma.rn.f32 	%f4036, %f4033, %f4034, %f4035;
	st.global.f32 	[%rd8+4032], %f4036;
	ld.global.f32 	%f4037, [%rd8+4036];
	ld.global.f32 	%f4038, [%rd9+4036];
	ld.global.f32 	%f4039, [%rd10+4036];
	fma.rn.f32 	%f4040, %f4037, %f4038, %f4039;
	st.global.f32 	[%rd8+4036], %f4040;
	ld.global.f32 	%f4041, [%rd8+4040];
	ld.global.f32 	%f4042, [%rd9+4040];
	ld.global.f32 	%f4043, [%rd10+4040];
	fma.rn.f32 	%f4044, %f4041, %f4042, %f4043;
	st.global.f32 	[%rd8+4040], %f4044;
	ld.global.f32 	%f4045, [%rd8+4044];
	ld.global.f32 	%f4046, [%rd9+4044];
	ld.global.f32 	%f4047, [%rd10+4044];
	fma.rn.f32 	%f4048, %f4045, %f4046, %f4047;
	st.global.f32 	[%rd8+4044], %f4048;
	ld.global.f32 	%f4049, [%rd8+4048];
	ld.global.f32 	%f4050, [%rd9+4048];
	ld.global.f32 	%f4051, [%rd10+4048];
	fma.rn.f32 	%f4052, %f4049, %f4050, %f4051;
	st.global.f32 	[%rd8+4048], %f4052;
	ld.global.f32 	%f4053, [%rd8+4052];
	ld.global.f32 	%f4054, [%rd9+4052];
	ld.global.f32 	%f4055, [%rd10+4052];
	fma.rn.f32 	%f4056, %f4053, %f4054, %f4055;
	st.global.f32 	[%rd8+4052], %f4056;
	ld.global.f32 	%f4057, [%rd8+4056];
	ld.global.f32 	%f4058, [%rd9+4056];
	ld.global.f32 	%f4059, [%rd10+4056];
	fma.rn.f32 	%f4060, %f4057, %f4058, %f4059;
	st.global.f32 	[%rd8+4056], %f4060;
	ld.global.f32 	%f4061, [%rd8+4060];
	ld.global.f32 	%f4062, [%rd9+4060];
	ld.global.f32 	%f4063, [%rd10+4060];
	fma.rn.f32 	%f4064, %f4061, %f4062, %f4063;
	st.global.f32 	[%rd8+4060], %f4064;
	ld.global.f32 	%f4065, [%rd8+4064];
	ld.global.f32 	%f4066, [%rd9+4064];
	ld.global.f32 	%f4067, [%rd10+4064];
	fma.rn.f32 	%f4068, %f4065, %f4066, %f4067;
	st.global.f32 	[%rd8+4064], %f4068;
	ld.global.f32 	%f4069, [%rd8+4068];
	ld.global.f32 	%f4070, [%rd9+4068];
	ld.global.f32 	%f4071, [%rd10+4068];
	fma.rn.f32 	%f4072, %f4069, %f4070, %f4071;
	st.global.f32 	[%rd8+4068], %f4072;
	ld.global.f32 	%f4073, [%rd8+4072];
	ld.global.f32 	%f4074, [%rd9+4072];
	ld.global.f32 	%f4075, [%rd10+4072];
	fma.rn.f32 	%f4076, %f4073, %f4074, %f4075;
	st.global.f32 	[%rd8+4072], %f4076;
	ld.global.f32 	%f4077, [%rd8+4076];
	ld.global.f32 	%f4078, [%rd9+4076];
	ld.global.f32 	%f4079, [%rd10+4076];
	fma.rn.f32 	%f4080, %f4077, %f4078, %f4079;
	st.global.f32 	[%rd8+4076], %f4080;
	ld.global.f32 	%f4081, [%rd8+4080];
	ld.global.f32 	%f4082, [%rd9+4080];
	ld.global.f32 	%f4083, [%rd10+4080];
	fma.rn.f32 	%f4084, %f4081, %f4082, %f4083;
	st.global.f32 	[%rd8+4080], %f4084;
	ld.global.f32 	%f4085, [%rd8+4084];
	ld.global.f32 	%f4086, [%rd9+4084];
	ld.global.f32 	%f4087, [%rd10+4084];
	fma.rn.f32 	%f4088, %f4085, %f4086, %f4087;
	st.global.f32 	[%rd8+4084], %f4088;
	ld.global.f32 	%f4089, [%rd8+4088];
	ld.global.f32 	%f4090, [%rd9+4088];
	ld.global.f32 	%f4091, [%rd10+4088];
	fma.rn.f32 	%f4092, %f4089, %f4090, %f4091;
	st.global.f32 	[%rd8+4088], %f4092;
	ld.global.f32 	%f4093, [%rd8+4092];
	ld.global.f32 	%f4094, [%rd9+4092];
	ld.global.f32 	%f4095, [%rd10+4092];
	fma.rn.f32 	%f4096, %f4093, %f4094, %f4095;
	st.global.f32 	[%rd8+4092], %f4096;
$L__BB0_2:
	ret;

}


// ===== COMPILED SASS (sm_100) =====

	.target	sm_100

	.elftype	@"ET_EXEC"


//--------------------- .note.nv.tkinfo           --------------------------
	.section	.note.nv.tkinfo,"",@"SHT_NOTE"
	.sectionflags	@"SHF_NOTE_NV_TKINFO"
	.tkinfo
        /*0018*/ 	.word	0x00000002
        /*0030*/ 	.string	""
        /*0030*/ 	.string	"ptxas"
        /*0030*/ 	.string	"Cuda compilation tools, release 13.0, V13.0.88"
        /*0030*/ 	.string	"Build cuda_13.0.r13.0/compiler.36424714_0"
        /*0030*/ 	.string	"-arch sm_100 -m 64 "



//--------------------- .note.nv.cuinfo           --------------------------
	.section	.note.nv.cuinfo,"",@"SHT_NOTE"
	.sectionflags	@"SHF_NOTE_NV_CUINFO"
        /*0018*/ 	.short	0x0002
        /*001a*/ 	.short	0x0064
        /*001c*/ 	.short	0x0082
	.zero		2


//--------------------- .nv.info                  --------------------------
	.section	.nv.info,"",@"SHT_CUDA_INFO"
	.align	4


	//----- nvinfo : EIATTR_REGCOUNT
	.align		4
        /*0000*/ 	.byte	0x04, 0x2f
        /*0002*/ 	.short	(.L_3 - .L_2)
	.align		4
.L_2:
        /*0004*/ 	.word	index@(_Z16matrix_mulladd_gPfS_S_)
        /*0008*/ 	.word	0x00000012


	//----- nvinfo : EIATTR_FRAME_SIZE
	.align		4
.L_3:
        /*000c*/ 	.byte	0x04, 0x11
        /*000e*/ 	.short	(.L_5 - .L_4)
	.align		4
.L_4:
        /*0010*/ 	.word	index@(_Z16matrix_mulladd_gPfS_S_)
        /*0014*/ 	.word	0x00000000


	//----- nvinfo : EIATTR_MIN_STACK_SIZE
	.align		4
.L_5:
        /*0018*/ 	.byte	0x04, 0x12
        /*001a*/ 	.short	(.L_7 - .L_6)
	.align		4
.L_6:
        /*001c*/ 	.word	index@(_Z16matrix_mulladd_gPfS_S_)
        /*0020*/ 	.word	0x00000000
.L_7:


//--------------------- .nv.compat                --------------------------
	.section	.nv.compat,"",@"SHT_CUDA_COMPAT_INFO"
	.align	4
        /*0000*/ 	.byte	0x02, 0x09, 0x00, 0x00, 0x02, 0x02, 0x01, 0x00, 0x02, 0x05, 0x05, 0x00, 0x03, 0x07, 0x01, 0x01
        /*0010*/ 	.byte	0x02, 0x03, 0x00, 0x00, 0x02, 0x06, 0x01, 0x00, 0x04, 0x0b, 0x08, 0x00, 0x09, 0x00, 0x00, 0x00
        /*0020*/ 	.byte	0x00, 0x00, 0x00, 0x00


//--------------------- .nv.info._Z16matrix_mulladd_gPfS_S_ --------------------------
	.section	.nv.info._Z16matrix_mulladd_gPfS_S_,"",@"SHT_CUDA_INFO"
	.sectionflags	@""
	.align	4


	//----- nvinfo : EIATTR_CUDA_API_VERSION
	.align		4
        /*0000*/ 	.byte	0x04, 0x37
        /*0002*/ 	.short	(.L_9 - .L_8)
.L_8:
        /*0004*/ 	.word	0x00000082


	//----- nvinfo : EIATTR_KPARAM_INFO
	.align		4
.L_9:
        /*0008*/ 	.byte	0x04, 0x17
        /*000a*/ 	.short	(.L_11 - .L_10)
.L_10:
        /*000c*/ 	.word	0x00000000
        /*0010*/ 	.short	0x0002
        /*0012*/ 	.short	0x0010
        /*0014*/ 	.byte	0x00, 0xf5, 0x21, 0x00


	//----- nvinfo : EIATTR_KPARAM_INFO
	.align		4
.L_11:
        /*0018*/ 	.byte	0x04, 0x17
        /*001a*/ 	.short	(.L_13 - .L_12)
.L_12:
        /*001c*/ 	.word	0x00000000
        /*0020*/ 	.short	0x0001
        /*0022*/ 	.short	0x0008
        /*0024*/ 	.byte	0x00, 0xf5, 0x21, 0x00


	//----- nvinfo : EIATTR_KPARAM_INFO
	.align		4
.L_13:
        /*0028*/ 	.byte	0x04, 0x17
        /*002a*/ 	.short	(.L_15 - .L_14)
.L_14:
        /*002c*/ 	.word	0x00000000
        /*0030*/ 	.short	0x0000
        /*0032*/ 	.short	0x0000
        /*0034*/ 	.byte	0x00, 0xf5, 0x21, 0x00


	//----- nvinfo : EIATTR_SPARSE_MMA_MASK
	.align		4
.L_15:
        /*0038*/ 	.byte	0x03, 0x50
        /*003a*/ 	.short	0x0000


	//----- nvinfo : EIATTR_MAXREG_COUNT
	.align		4
        /*003c*/ 	.byte	0x03, 0x1b
        /*003e*/ 	.short	0x00ff


	//----- nvinfo : EIATTR_MERCURY_ISA_VERSION
	.align		4
        /*0040*/ 	.byte	0x03, 0x5f
        /*0042*/ 	.short	0x0101


	//----- nvinfo : EIATTR_VRC_CTA_INIT_COUNT
	.align		4
        /*0044*/ 	.byte	0x02, 0x4a
	.zero		1
	.zero		1


	//----- nvinfo : EIATTR_EXIT_INSTR_OFFSETS
	.align		4
        /*0048*/ 	.byte	0x04, 0x1c
        /*004a*/ 	.short	(.L_17 - .L_16)


	//   ....[0]....
.L_16:
        /*004c*/ 	.word	0x00000080


	//   ....[1]....
        /*0050*/ 	.word	0x00014100


	//----- nvinfo : EIATTR_CBANK_PARAM_SIZE
	.align		4
.L_17:
        /*0054*/ 	.byte	0x03, 0x19
        /*0056*/ 	.short	0x0018


	//----- nvinfo : EIATTR_PARAM_CBANK
	.align		4
        /*0058*/ 	.byte	0x04, 0x0a
        /*005a*/ 	.short	(.L_19 - .L_18)
	.align		4
.L_18:
        /*005c*/ 	.word	index@(.nv.constant0._Z16matrix_mulladd_gPfS_S_)
        /*0060*/ 	.short	0x0380
        /*0062*/ 	.short	0x0018


	//----- nvinfo : EIATTR_SW_WAR
	.align		4
.L_19:
        /*0064*/ 	.byte	0x04, 0x36
        /*0066*/ 	.short	(.L_21 - .L_20)
.L_20:
        /*0068*/ 	.word	0x00000008
.L_21:


//--------------------- .nv.callgraph             --------------------------
	.section	.nv.callgraph,"",@"SHT_CUDA_CALLGRAPH"
	.align	4
	.sectionentsize	8
	.align		4
        /*0000*/ 	.word	0x00000000
	.align		4
        /*0004*/ 	.word	0xffffffff
	.align		4
        /*0008*/ 	.word	0x00000000
	.align		4
        /*000c*/ 	.word	0xfffffffe
	.align		4
        /*0010*/ 	.word	0x00000000
	.align		4
        /*0014*/ 	.word	0xfffffffd
	.align		4
        /*0018*/ 	.word	0x00000000
	.align		4
        /*001c*/ 	.word	0xfffffffc


//--------------------- .nv.constant3             --------------------------
	.section	.nv.constant3,"a",@progbits
	.align	4
.nv.constant3:
	.type		d_size_x,@object
	.size		d_size_x,(d_size_y - d_size_x)
d_size_x:
	.zero		4
	.type		d_size_y,@object
	.size		d_size_y,(.L_1 - d_size_y)
d_size_y:
	.zero		4
.L_1:


//--------------------- .text._Z16matrix_mulladd_gPfS_S_ --------------------------
	.section	.text._Z16matrix_mulladd_gPfS_S_,"ax",@progbits
	.align	128
        .global         _Z16matrix_mulladd_gPfS_S_
        .type           _Z16matrix_mulladd_gPfS_S_,@function
        .size           _Z16matrix_mulladd_gPfS_S_,(.L_x_1 - _Z16matrix_mulladd_gPfS_S_)
        .other          _Z16matrix_mulladd_gPfS_S_,@"STO_CUDA_ENTRY STV_DEFAULT"
_Z16matrix_mulladd_gPfS_S_:
.text._Z16matrix_mulladd_gPfS_S_:
[----:B------:R-:W-:Y:S01]  /*0000*/  LDC R1, c[0x0][0x37c] ;  /* 0x0000df00ff017b82 */ /* 0x000fe20000000800 */
[----:B------:R-:W0:Y:S01]  /*0010*/  S2R R0, SR_CTAID.X ;  /* 0x0000000000007919 */ /* 0x000e220000002500 */
[----:B------:R-:W0:Y:S01]  /*0020*/  LDCU UR4, c[0x0][0x360] ;  /* 0x00006c00ff0477ac */ /* 0x000e220008000800 */
[----:B------:R-:W0:Y:S01]  /*0030*/  S2R R3, SR_TID.X ;  /* 0x0000000000037919 */ /* 0x000e220000002100 */
[----:B------:R-:W1:Y:S01]  /*0040*/  LDCU UR5, c[0x3][URZ] ;  /* 0x00c00000ff0577ac */ /* 0x000e620008000800 */
[----:B0-----:R-:W-:-:S05]  /*0050*/  IMAD R0, R0, UR4, R3 ;  /* 0x0000000400007c24 */ /* 0x001fca000f8e0203 */
[----:B------:R-:W-:-:S04]  /*0060*/  SHF.L.U32 R9, R0, 0xa, RZ ;  /* 0x0000000a00097819 */ /* 0x000fc800000006ff */
[----:B-1----:R-:W-:-:S13]  /*0070*/  ISETP.GT.U32.AND P0, PT, R9, UR5, PT ;  /* 0x0000000509007c0c */ /* 0x002fda000bf04070 */
[----:B------:R-:W-:Y:S05]  /*0080*/  @P0 EXIT ;  /* 0x000000000000094d */ /* 0x000fea0003800000 */
[----:B------:R-:W0:Y:S01]  /*0090*/  LDC.64 R2, c[0x0][0x390] ;  /* 0x0000e400ff027b82 */ /* 0x000e220000000a00 */
[----:B------:R-:W1:Y:S07]  /*00a0*/  LDCU.64 UR4, c[0x0][0x358] ;  /* 0x00006b00ff0477ac */ /* 0x000e6e0008000a00 */
[----:B------:R-:W2:Y:S08]  /*00b0*/  LDC.64 R4, c[0x0][0x380] ;  /* 0x0000e000ff047b82 */ /* 0x000eb00000000a00 */
[----:B------:R-:W3:Y:S01]  /*00c0*/  LDC.64 R6, c[0x0][0x388] ;  /* 0x0000e200ff067b82 */ /* 0x000ee20000000a00 */
[----:B0-----:R-:W-:-:S05]  /*00d0*/  IMAD.WIDE.U32 R2, R9, 0x4, R2 ;  /* 0x0000000409027825 */ /* 0x001fca00078e0002 */
[----:B-1----:R-:W4:Y:S01]  /*00e0*/  LDG.E R0, desc[UR4][R2.64] ;  /* 0x0000000402007981 */ /* 0x002f22000c1e1900 */
[----:B--2---:R-:W-:-:S04]  /*00f0*/  IMAD.WIDE.U32 R4, R9, 0x4, R4 ;  /* 0x0000000409047825 */ /* 0x004fc800078e0004 */
[----:B---3--:R-:W-:Y:S02]  /*0100*/  IMAD.WIDE.U32 R6, R9, 0x4, R6 ;  /* 0x0000000409067825 */ /* 0x008fe400078e0006 */
[----:B------:R-:W4:Y:S04]  /*0110*/  LDG.E R9, desc[UR4][R4.64] ;  /* 0x0000000404097981 */ /* 0x000f28000c1e1900 */
[----:B------:R-:W4:Y:S02]  /*0120*/  LDG.E R11, desc[UR4][R6.64] ;  /* 0x00000004060b7981 */ /* 0x000f24000c1e1900 */
[----:B----4-:R-:W-:Y:S02]  /*0130*/  FFMA R9, R0, R9, R11 ;  /* 0x0000000900097223 */ /* 0x010fe4000000000b */
[----:B------:R-:W2:Y:S04]  /*0140*/  LDG.E R0, desc[UR4][R2.64+0x4] ;  /* 0x0000040402007981 */ /* 0x000ea8000c1e1900 */
[----:B------:R0:W-:Y:S04]  /*0150*/  STG.E desc[UR4][R2.64], R9 ;  /* 0x0000000902007986 */ /* 0x0001e8000c101904 */
[----:B------:R-:W2:Y:S04]  /*0160*/  LDG.E R11, desc[UR4][R4.64+0x4] ;  /* 0x00000404040b7981 */ /* 0x000ea8000c1e1900 */
[----:B------:R-:W2:Y:S02]  /*0170*/  LDG.E R13, desc[UR4][R6.64+0x4] ;  /* 0x00000404060d7981 */ /* 0x000ea4000c1e1900 */
[----:B--2---:R-:W-:-:S02]  /*0180*/  FFMA R11, R0, R11, R13 ;  /* 0x0000000b000b7223 */ /* 0x004fc4000000000d */
[----:B------:R-:W2:Y:S04]  /*0190*/  LDG.E R0, desc[UR4][R2.64+0x8] ;  /* 0x0000080402007981 */ /* 0x000ea8000c1e1900 */
[----:B------:R1:W-:Y:S04]  /*01a0*/  STG.E desc[UR4][R2.64+0x4], R11 ;  /* 0x0000040b02007986 */ /* 0x0003e8000c101904 */
[----:B------:R-:W2:Y:S04]  /*01b0*/  LDG.E R13, desc[UR4][R4.64+0x8] ;  /* 0x00000804040d7981 */ /* 0x000ea8000c1e1900 */
[----:B------:R-:W2:Y:S02]  /*01c0*/  LDG.E R15, desc[UR4][R6.64+0x8] ;  /* 0x00000804060f7981 */ /* 0x000ea4000c1e1900 */
[----:B--2---:R-:W-:-:S02]  /*01d0*/  FFMA R13, R0, R13, R15 ;  /* 0x0000000d000d7223 */ /* 0x004fc4000000000f */
[----:B------:R-:W2:Y:S04]  /*01e0*/  LDG.E R0, desc[UR4][R2.64+0xc] ;  /* 0x00000c0402007981 */ /* 0x000ea8000c1e1900 */
[----:B------:R3:W-:Y:S04]  /*01f0*/  STG.E desc[UR4][R2.64+0x8], R13 ;  /* 0x0000080d02007986 */ /* 0x0007e8000c101904 */
[----:B0-----:R-:W2:Y:S04]  /*0200*/  LDG.E R9, desc[UR4][R4.64+0xc] ;  /* 0x00000c0404097981 */ /* 0x001ea8000c1e1900 */
[----:B------:R-:W2:Y:S02]  /*0210*/  LDG.E R15, desc[UR4][R6.64+0xc] ;  /* 0x00000c04060f7981 */ /* 0x000ea4000c1e1900 */
[----:B--2---:R-:W-:-:S02]  /*0220*/  FFMA R9, R0, R9, R15 ;  /* 0x0000000900097223 */ /* 0x004fc4000000000f */
[----:B------:R-:W2:Y:S04]  /*0230*/  LDG.E R0, desc[UR4][R2.64+0x10] ;  /* 0x0000100402007981 */ /* 0x000ea8000c1e1900 */
[----:B------:R0:W-:Y:S04]  /*0240*/  STG.E desc[UR4][R2.64+0xc], R9 ;  /* 0x00000c0902007986 */ /* 0x0001e8000c101904 */
[----:B-1----:R-:W2:Y:S04]  /*0250*/  LDG.E R11, desc[UR4][R4.64+0x10] ;  /* 0x00001004040b7981 */ /* 0x002ea8000c1e1900 */
[----:B------:R-:W2:Y:S02]  /*0260*/  LDG.E R15, desc[UR4][R6.64+0x10] ;  /* 0x00001004060f7981 */ /* 0x000ea4000c1e1900 */
[----:B--2---:R-:W-:-:S02]  /*0270*/  FFMA R11, R0, R11, R15 ;  /* 0x0000000b000b7223 */ /* 0x004fc4000000000f */
[----:B------:R-:W2:Y:S04]  /*0280*/  LDG.E R0, desc[UR4][R2.64+0x14] ;  /* 0x0000140402007981 */ /* 0x000ea8000c1e1900 */
[----:B------:R1:W-:Y:S04]  /*0290*/  STG.E desc[UR4][R2.64+0x10], R11 ;  /* 0x0000100b02007986 */ /* 0x0003e8000c101904 */
[----:B---3--:R-:W2:Y:S04]  /*02a0*/  LDG.E R13, desc[UR4][R4.64+0x14] ;  /* 0x00001404040d7981 */ /* 0x008ea8000c1e1900 */
        /* <DEDUP_REMOVED lines=4053> */
[----:B------:R-:W-:Y:S04]  /*10000*/  STG.E desc[UR4][R2.64+0xcbc], R13 ;  /* 0x000cbc0d02007986 */ /* 0x000fe8000c101904 */
[----:B0-----:R-:W2:Y:S04]  /*10010*/  LDG.E R9, desc[UR4][R4.64+0xcc0] ;  /* 0x000cc00404097981 */ /* 0x001ea8000c1e1900 */
[----:B------:R-:W2:Y:S02]  /*10020*/  LDG.E R15, desc[UR4][R6.64+0xcc0] ;  /* 0x000cc004060f7981 */ /* 0x000ea4000c1e1900 */
[----:B--2---:R-:W-:-:S02]  /*10030*/  FFMA R9, R0, R9, R15 ;  /* 0x0000000900097223 */ /* 0x004fc4000000000f */
[----:B------:R-:W2:Y:S04]  /*10040*/  LDG.E R0, desc[UR4][R2.64+0xcc4] ;  /* 0x000cc40402007981 */ /* 0x000ea8000c1e1900 */
[----:B------:R0:W-:Y:S04]  /*10050*/  STG.E desc[UR4][R2.64+0xcc0], R9 ;  /* 0x000cc00902007986 */ /* 0x0001e8000c101904 */
[----:B-1----:R-:W2:Y:S04]  /*10060*/  LDG.E R11, desc[UR4][R4.64+0xcc4] ;  /* 0x000cc404040b7981 */ /* 0x002ea8000c1e1900 */
[----:B------:R-:W2:Y:S02]  /*10070*/  LDG.E R15, desc[UR4][R6.64+0xcc4] ;  /* 0x000cc404060f7981 */ /* 0x000ea4000c1e1900 */
[----:B--2---:R-:W-:-:S05]  /*10080*/  FFMA R11, R0, R11, R15 ;  /* 0x0000000b000b7223 */ /* 0x004fca000000000f */
[----:B------:R1:W-:Y:S04]  /*10090*/  STG.E desc[UR4][R2.64+0xcc4], R11 ;  /* 0x000cc40b02007986 */ /* 0x0003e8000c101904 */
[----:B------:R-:W2:Y:S04]  /*100a0*/  LDG.E R0, desc[UR4][R2.64+0xcc8] ;  /* 0x000cc80402007981 */ /* 0x000ea8000c1e1900 */
[----:B0-----:R-:W2:Y:S04]  /*100b0*/  LDG.E R9, desc[UR4][R4.64+0xcc8] ;  /* 0x000cc80404097981 */ /* 0x001ea8000c1e1900 */
        /* <DEDUP_REMOVED lines=1023> */
[----:B------:R-:W-:Y:S04]  /*140b0*/  STG.E desc[UR4][R2.64+0xff8], R9 ;  /* 0x000ff80902007986 */ /* 0x000fe8000c101904 */
[----:B---3--:R-:W2:Y:S04]  /*140c0*/  LDG.E R13, desc[UR4][R4.64+0xffc] ;  /* 0x000ffc04040d7981 */ /* 0x008ea8000c1e1900 */
[----:B------:R-:W2:Y:S02]  /*140d0*/  LDG.E R15, desc[UR4][R6.64+0xffc] ;  /* 0x000ffc04060f7981 */ /* 0x000ea4000c1e1900 */
[----:B--2---:R-:W-:-:S05]  /*140e0*/  FFMA R13, R0, R13, R15 ;  /* 0x0000000d000d7223 */ /* 0x004fca000000000f */
[----:B------:R-:W-:Y:S01]  /*140f0*/  STG.E desc[UR4][R2.64+0xffc], R13 ;  /* 0x000ffc0d02007986 */ /* 0x000fe2000c101904 */
[----:B------:R-:W-:Y:S05]  /*14100*/  EXIT ;  /* 0x000000000000794d */ /* 0x000fea0003800000 */
.L_x_0:
[----:B------:R-:W-:-:S00]  /*14110*/  BRA `(.L_x_0) ;  /* 0xfffffffc00fc7947 */ /* 0x000fc0000383ffff */
[----:B------:R-:W-:-:S00]  /*14120*/  NOP ;  /* 0x0000000000007918 */ /* 0x000fc00000000000 */
        /* <DEDUP_REMOVED lines=13> */
.L_x_1:


//--------------------- .nv.shared.reserved.0     --------------------------
	.section	.nv.shared.reserved.0,"aw",@nobits
	.weak		__nv_reservedSMEM_offset_0_alias
	.size		__nv_reservedSMEM_offset_0_alias, 0, 64
	.other		__nv_reservedSMEM_offset_0_alias,@"STO_CUDA_RESERVED_SHARED STV_DEFAULT"
__nv_reservedSMEM_offset_0_alias:
	.zero		0
	.zero		64


//--------------------- .nv.constant0._Z16matrix_mulladd_gPfS_S_ --------------------------
	.section	.nv.constant0._Z16matrix_mulladd_gPfS_S_,"a",@progbits
	.sectionflags	@""
	.align	4
.nv.constant0._Z16matrix_mulladd_gPfS_S_:
	.zero		920


//--------------------- SYMBOLS --------------------------

	.type		.nv.reservedSmem.offset0,@object
	.size		.nv.reservedSmem.offset0,0x4
